//
// Generated by NVIDIA NVVM Compiler
//
// Compiler Build ID: CL-36424714
// Cuda compilation tools, release 13.0, V13.0.88
// Based on NVVM 20.0.0
//

.version 9.0
.target sm_100
.address_size 64

	// .globl	_Z19matmul_tiled_kernelPKfS0_Pfiii
// _ZZ19matmul_tiled_kernelPKfS0_PfiiiE2sA has been demoted
// _ZZ19matmul_tiled_kernelPKfS0_PfiiiE2sB has been demoted
// _ZZ25max_reduction_top2_kernelPKfPiPfiiE8s_logits has been demoted
// _ZZ25max_reduction_top2_kernelPKfPiPfiiE9s_indices has been demoted

.visible .entry _Z19matmul_tiled_kernelPKfS0_Pfiii(
	.param .u64 .ptr .align 1 _Z19matmul_tiled_kernelPKfS0_Pfiii_param_0,
	.param .u64 .ptr .align 1 _Z19matmul_tiled_kernelPKfS0_Pfiii_param_1,
	.param .u64 .ptr .align 1 _Z19matmul_tiled_kernelPKfS0_Pfiii_param_2,
	.param .u32 _Z19matmul_tiled_kernelPKfS0_Pfiii_param_3,
	.param .u32 _Z19matmul_tiled_kernelPKfS0_Pfiii_param_4,
	.param .u32 _Z19matmul_tiled_kernelPKfS0_Pfiii_param_5
)
{
	.reg .pred 	%p<12>;
	.reg .b32 	%r<43>;
	.reg .b32 	%f<63>;
	.reg .b64 	%rd<13>;
	// demoted variable
	.shared .align 4 .b8 _ZZ19matmul_tiled_kernelPKfS0_PfiiiE2sA[1024];
	// demoted variable
	.shared .align 4 .b8 _ZZ19matmul_tiled_kernelPKfS0_PfiiiE2sB[1024];
	ld.param.u64 	%rd3, [_Z19matmul_tiled_kernelPKfS0_Pfiii_param_0];
	ld.param.u64 	%rd4, [_Z19matmul_tiled_kernelPKfS0_Pfiii_param_1];
	ld.param.u64 	%rd5, [_Z19matmul_tiled_kernelPKfS0_Pfiii_param_2];
	ld.param.u32 	%r24, [_Z19matmul_tiled_kernelPKfS0_Pfiii_param_3];
	ld.param.u32 	%r25, [_Z19matmul_tiled_kernelPKfS0_Pfiii_param_4];
	ld.param.u32 	%r26, [_Z19matmul_tiled_kernelPKfS0_Pfiii_param_5];
	mov.u32 	%r27, %ctaid.y;
	shl.b32 	%r28, %r27, 4;
	mov.u32 	%r40, %tid.y;
	add.s32 	%r2, %r28, %r40;
	mov.u32 	%r29, %ctaid.x;
	shl.b32 	%r3, %r29, 4;
	mov.u32 	%r38, %tid.x;
	add.s32 	%r5, %r3, %r38;
	setp.lt.s32 	%p1, %r25, 1;
	mov.f32 	%f62, 0f00000000;
	@%p1 bra 	$L__BB0_7;
	add.s32 	%r30, %r25, 15;
	shr.u32 	%r31, %r30, 4;
	shl.b32 	%r32, %r40, 6;
	mov.u32 	%r33, _ZZ19matmul_tiled_kernelPKfS0_PfiiiE2sA;
	add.s32 	%r6, %r33, %r32;
	shl.b32 	%r34, %r38, 2;
	add.s32 	%r7, %r6, %r34;
	mov.u32 	%r35, _ZZ19matmul_tiled_kernelPKfS0_PfiiiE2sB;
	add.s32 	%r9, %r35, %r34;
	add.s32 	%r8, %r9, %r32;
	neg.s32 	%r42, %r31;
	mad.lo.s32 	%r36, %r40, %r26, %r38;
	add.s32 	%r41, %r36, %r3;
	shl.b32 	%r12, %r26, 4;
	mad.lo.s32 	%r39, %r25, %r2, %r38;
	cvta.to.global.u64 	%rd1, %rd3;
	cvta.to.global.u64 	%rd2, %rd4;
	mov.f32 	%f62, 0f00000000;
$L__BB0_2:
	setp.ge.s32 	%p2, %r2, %r24;
	setp.ge.u32 	%p3, %r38, %r25;
	mov.f32 	%f60, 0f00000000;
	or.pred  	%p4, %p2, %p3;
	@%p4 bra 	$L__BB0_4;
	mul.wide.u32 	%rd6, %r39, 4;
	add.s64 	%rd7, %rd1, %rd6;
	ld.global.f32 	%f60, [%rd7];
$L__BB0_4:
	setp.ge.s32 	%p5, %r5, %r26;
	st.shared.f32 	[%r7], %f60;
	setp.ge.u32 	%p6, %r40, %r25;
	mov.f32 	%f61, 0f00000000;
	or.pred  	%p7, %p5, %p6;
	@%p7 bra 	$L__BB0_6;
	mul.wide.u32 	%rd8, %r41, 4;
	add.s64 	%rd9, %rd2, %rd8;
	ld.global.f32 	%f61, [%rd9];
$L__BB0_6:
	st.shared.f32 	[%r8], %f61;
	bar.sync 	0;
	ld.shared.f32 	%f12, [%r6];
	ld.shared.f32 	%f13, [%r9];
	fma.rn.f32 	%f14, %f12, %f13, %f62;
	ld.shared.f32 	%f15, [%r6+4];
	ld.shared.f32 	%f16, [%r9+64];
	fma.rn.f32 	%f17, %f15, %f16, %f14;
	ld.shared.f32 	%f18, [%r6+8];
	ld.shared.f32 	%f19, [%r9+128];
	fma.rn.f32 	%f20, %f18, %f19, %f17;
	ld.shared.f32 	%f21, [%r6+12];
	ld.shared.f32 	%f22, [%r9+192];
	fma.rn.f32 	%f23, %f21, %f22, %f20;
	ld.shared.f32 	%f24, [%r6+16];
	ld.shared.f32 	%f25, [%r9+256];
	fma.rn.f32 	%f26, %f24, %f25, %f23;
	ld.shared.f32 	%f27, [%r6+20];
	ld.shared.f32 	%f28, [%r9+320];
	fma.rn.f32 	%f29, %f27, %f28, %f26;
	ld.shared.f32 	%f30, [%r6+24];
	ld.shared.f32 	%f31, [%r9+384];
	fma.rn.f32 	%f32, %f30, %f31, %f29;
	ld.shared.f32 	%f33, [%r6+28];
	ld.shared.f32 	%f34, [%r9+448];
	fma.rn.f32 	%f35, %f33, %f34, %f32;
	ld.shared.f32 	%f36, [%r6+32];
	ld.shared.f32 	%f37, [%r9+512];
	fma.rn.f32 	%f38, %f36, %f37, %f35;
	ld.shared.f32 	%f39, [%r6+36];
	ld.shared.f32 	%f40, [%r9+576];
	fma.rn.f32 	%f41, %f39, %f40, %f38;
	ld.shared.f32 	%f42, [%r6+40];
	ld.shared.f32 	%f43, [%r9+640];
	fma.rn.f32 	%f44, %f42, %f43, %f41;
	ld.shared.f32 	%f45, [%r6+44];
	ld.shared.f32 	%f46, [%r9+704];
	fma.rn.f32 	%f47, %f45, %f46, %f44;
	ld.shared.f32 	%f48, [%r6+48];
	ld.shared.f32 	%f49, [%r9+768];
	fma.rn.f32 	%f50, %f48, %f49, %f47;
	ld.shared.f32 	%f51, [%r6+52];
	ld.shared.f32 	%f52, [%r9+832];
	fma.rn.f32 	%f53, %f51, %f52, %f50;
	ld.shared.f32 	%f54, [%r6+56];
	ld.shared.f32 	%f55, [%r9+896];
	fma.rn.f32 	%f56, %f54, %f55, %f53;
	ld.shared.f32 	%f57, [%r6+60];
	ld.shared.f32 	%f58, [%r9+960];
	fma.rn.f32 	%f62, %f57, %f58, %f56;
	bar.sync 	0;
	add.s32 	%r42, %r42, 1;
	setp.ne.s32 	%p8, %r42, 0;
	add.s32 	%r41, %r41, %r12;
	add.s32 	%r40, %r40, 16;
	add.s32 	%r39, %r39, 16;
	add.s32 	%r38, %r38, 16;
	@%p8 bra 	$L__BB0_2;
$L__BB0_7:
	setp.ge.s32 	%p9, %r2, %r24;
	setp.ge.s32 	%p10, %r5, %r26;
	or.pred  	%p11, %p9, %p10;
	@%p11 bra 	$L__BB0_9;
	mad.lo.s32 	%r37, %r26, %r2, %r5;
	cvta.to.global.u64 	%rd10, %rd5;
	mul.wide.s32 	%rd11, %r37, 4;
	add.s64 	%rd12, %rd10, %rd11;
	st.global.f32 	[%rd12], %f62;
$L__BB0_9:
	ret;

}
	// .globl	_Z25max_reduction_top2_kernelPKfPiPfii
.visible .entry _Z25max_reduction_top2_kernelPKfPiPfii(
	.param .u64 .ptr .align 1 _Z25max_reduction_top2_kernelPKfPiPfii_param_0,
	.param .u64 .ptr .align 1 _Z25max_reduction_top2_kernelPKfPiPfii_param_1,
	.param .u64 .ptr .align 1 _Z25max_reduction_top2_kernelPKfPiPfii_param_2,
	.param .u32 _Z25max_reduction_top2_kernelPKfPiPfii_param_3,
	.param .u32 _Z25max_reduction_top2_kernelPKfPiPfii_param_4
)
{
	.reg .pred 	%p<16>;
	.reg .b32 	%r<50>;
	.reg .b32 	%f<53>;
	.reg .b64 	%rd<12>;
	// demoted variable
	.shared .align 4 .b8 _ZZ25max_reduction_top2_kernelPKfPiPfiiE8s_logits[128];
	// demoted variable
	.shared .align 4 .b8 _ZZ25max_reduction_top2_kernelPKfPiPfiiE9s_indices[128];
	ld.param.u64 	%rd2, [_Z25max_reduction_top2_kernelPKfPiPfii_param_0];
	ld.param.u64 	%rd3, [_Z25max_reduction_top2_kernelPKfPiPfii_param_1];
	ld.param.u64 	%rd4, [_Z25max_reduction_top2_kernelPKfPiPfii_param_2];
	ld.param.u32 	%r22, [_Z25max_reduction_top2_kernelPKfPiPfii_param_3];
	ld.param.u32 	%r23, [_Z25max_reduction_top2_kernelPKfPiPfii_param_4];
	mov.u32 	%r1, %ctaid.x;
	mov.u32 	%r2, %tid.x;
	setp.ge.s32 	%p1, %r2, %r23;
	mov.f32 	%f46, 0fCE6E6B28;
	mov.b32 	%r45, -1;
	mov.u32 	%r43, %r45;
	mov.f32 	%f48, %f46;
	@%p1 bra 	$L__BB1_6;
	mul.lo.s32 	%r3, %r23, %r1;
	mov.u32 	%r4, %ntid.x;
	cvta.to.global.u64 	%rd1, %rd2;
	mov.b32 	%r43, -1;
	mov.f32 	%f48, 0fCE6E6B28;
	mov.u32 	%r42, %r2;
	mov.f32 	%f46, %f48;
	mov.u32 	%r45, %r43;
$L__BB1_2:
	mov.u32 	%r7, %r45;
	mov.u32 	%r6, %r43;
	mov.f32 	%f2, %f46;
	mov.f32 	%f1, %f48;
	add.s32 	%r26, %r42, %r3;
	mul.wide.s32 	%rd5, %r26, 4;
	add.s64 	%rd6, %rd1, %rd5;
	ld.global.f32 	%f3, [%rd6];
	setp.gt.f32 	%p2, %f3, %f2;
	mov.u32 	%r45, %r6;
	mov.u32 	%r43, %r42;
	mov.f32 	%f46, %f3;
	mov.f32 	%f48, %f2;
	@%p2 bra 	$L__BB1_5;
	setp.leu.f32 	%p3, %f3, %f1;
	mov.u32 	%r45, %r7;
	mov.u32 	%r43, %r6;
	mov.f32 	%f46, %f2;
	mov.f32 	%f48, %f1;
	@%p3 bra 	$L__BB1_5;
	mov.u32 	%r45, %r42;
	mov.f32 	%f48, %f3;
$L__BB1_5:
	add.s32 	%r42, %r42, %r4;
	setp.lt.s32 	%p4, %r42, %r23;
	@%p4 bra 	$L__BB1_2;
$L__BB1_6:
	shl.b32 	%r27, %r2, 3;
	mov.u32 	%r28, _ZZ25max_reduction_top2_kernelPKfPiPfiiE8s_logits;
	add.s32 	%r13, %r28, %r27;
	st.shared.f32 	[%r13], %f46;
	st.shared.f32 	[%r13+4], %f48;
	mov.u32 	%r29, _ZZ25max_reduction_top2_kernelPKfPiPfiiE9s_indices;
	add.s32 	%r14, %r29, %r27;
	st.shared.u32 	[%r14], %r43;
	st.shared.u32 	[%r14+4], %r45;
	bar.sync 	0;
	mov.u32 	%r49, %ntid.x;
	setp.lt.u32 	%p5, %r49, 2;
	@%p5 bra 	$L__BB1_18;
$L__BB1_7:
	mov.u32 	%r16, %r49;
	shr.u32 	%r49, %r16, 1;
	setp.ge.u32 	%p6, %r2, %r49;
	@%p6 bra 	$L__BB1_17;
	ld.shared.f32 	%f52, [%r13];
	shl.b32 	%r30, %r49, 3;
	add.s32 	%r18, %r13, %r30;
	ld.shared.f32 	%f9, [%r18];
	setp.lt.f32 	%p7, %f52, %f9;
	add.s32 	%r19, %r14, %r30;
	@%p7 bra 	$L__BB1_10;
	ld.shared.f32 	%f52, [%r13+4];
	bra.uni 	$L__BB1_11;
$L__BB1_10:
	st.shared.f32 	[%r13+4], %f52;
	ld.shared.u32 	%r31, [%r14];
	st.shared.u32 	[%r14+4], %r31;
	st.shared.f32 	[%r13], %f9;
	ld.shared.u32 	%r32, [%r19];
	st.shared.u32 	[%r14], %r32;
$L__BB1_11:
	setp.geu.f32 	%p8, %f52, %f9;
	@%p8 bra 	$L__BB1_14;
	ld.shared.u32 	%r20, [%r19];
	ld.shared.u32 	%r33, [%r14];
	setp.eq.s32 	%p9, %r20, %r33;
	@%p9 bra 	$L__BB1_14;
	st.shared.f32 	[%r13+4], %f9;
	st.shared.u32 	[%r14+4], %r20;
	mov.f32 	%f52, %f9;
$L__BB1_14:
	ld.shared.f32 	%f13, [%r18+4];
	setp.geu.f32 	%p10, %f52, %f13;
	@%p10 bra 	$L__BB1_17;
	ld.shared.u32 	%r21, [%r19+4];
	ld.shared.u32 	%r34, [%r14];
	setp.eq.s32 	%p11, %r21, %r34;
	@%p11 bra 	$L__BB1_17;
	st.shared.f32 	[%r13+4], %f13;
	st.shared.u32 	[%r14+4], %r21;
$L__BB1_17:
	bar.sync 	0;
	setp.gt.u32 	%p12, %r16, 3;
	@%p12 bra 	$L__BB1_7;
$L__BB1_18:
	setp.ne.s32 	%p13, %r2, 0;
	setp.ge.s32 	%p14, %r1, %r22;
	or.pred  	%p15, %p13, %p14;
	@%p15 bra 	$L__BB1_20;
	ld.shared.f32 	%f16, [_ZZ25max_reduction_top2_kernelPKfPiPfiiE8s_logits];
	sub.f32 	%f17, %f16, %f16;
	fma.rn.f32 	%f18, %f17, 0f3BBB989D, 0f3F000000;
	cvt.sat.f32.f32 	%f19, %f18;
	mov.f32 	%f20, 0f4B400001;
	mov.f32 	%f21, 0f437C0000;
	fma.rm.f32 	%f22, %f19, %f21, %f20;
	add.f32 	%f23, %f22, 0fCB40007F;
	neg.f32 	%f24, %f23;
	fma.rn.f32 	%f25, %f17, 0f3FB8AA3B, %f24;
	fma.rn.f32 	%f26, %f17, 0f32A57060, %f25;
	mov.b32 	%r35, %f22;
	shl.b32 	%r36, %r35, 23;
	mov.b32 	%f27, %r36;
	ex2.approx.ftz.f32 	%f28, %f26;
	mul.f32 	%f29, %f28, %f27;
	ld.shared.f32 	%f30, [_ZZ25max_reduction_top2_kernelPKfPiPfiiE8s_logits+4];
	sub.f32 	%f31, %f30, %f16;
	fma.rn.f32 	%f32, %f31, 0f3BBB989D, 0f3F000000;
	cvt.sat.f32.f32 	%f33, %f32;
	fma.rm.f32 	%f34, %f33, %f21, %f20;
	add.f32 	%f35, %f34, 0fCB40007F;
	neg.f32 	%f36, %f35;
	fma.rn.f32 	%f37, %f31, 0f3FB8AA3B, %f36;
	fma.rn.f32 	%f38, %f31, 0f32A57060, %f37;
	mov.b32 	%r37, %f34;
	shl.b32 	%r38, %r37, 23;
	mov.b32 	%f39, %r38;
	ex2.approx.ftz.f32 	%f40, %f38;
	mul.f32 	%f41, %f40, %f39;
	add.f32 	%f42, %f29, %f41;
	ld.shared.u32 	%r39, [_ZZ25max_reduction_top2_kernelPKfPiPfiiE9s_indices];
	shl.b32 	%r40, %r1, 1;
	cvta.to.global.u64 	%rd7, %rd3;
	mul.wide.u32 	%rd8, %r40, 4;
	add.s64 	%rd9, %rd7, %rd8;
	st.global.u32 	[%rd9], %r39;
	ld.shared.u32 	%r41, [_ZZ25max_reduction_top2_kernelPKfPiPfiiE9s_indices+4];
	st.global.u32 	[%rd9+4], %r41;
	div.rn.f32 	%f43, %f29, %f42;
	cvta.to.global.u64 	%rd10, %rd4;
	add.s64 	%rd11, %rd10, %rd8;
	st.global.f32 	[%rd11], %f43;
	div.rn.f32 	%f44, %f41, %f42;
	st.global.f32 	[%rd11+4], %f44;
$L__BB1_20:
	ret;

}
	// .globl	_Z29combine_expert_outputs_kernelPKfPKiS0_Pfiii
.visible .entry _Z29combine_expert_outputs_kernelPKfPKiS0_Pfiii(
	.param .u64 .ptr .align 1 _Z29combine_expert_outputs_kernelPKfPKiS0_Pfiii_param_0,
	.param .u64 .ptr .align 1 _Z29combine_expert_outputs_kernelPKfPKiS0_Pfiii_param_1,
	.param .u64 .ptr .align 1 _Z29combine_expert_outputs_kernelPKfPKiS0_Pfiii_param_2,
	.param .u64 .ptr .align 1 _Z29combine_expert_outputs_kernelPKfPKiS0_Pfiii_param_3,
	.param .u32 _Z29combine_expert_outputs_kernelPKfPKiS0_Pfiii_param_4,
	.param .u32 _Z29combine_expert_outputs_kernelPKfPKiS0_Pfiii_param_5,
	.param .u32 _Z29combine_expert_outputs_kernelPKfPKiS0_Pfiii_param_6
)
{
	.reg .pred 	%p<10>;
	.reg .b32 	%r<22>;
	.reg .b32 	%f<12>;
	.reg .b64 	%rd<18>;

	ld.param.u64 	%rd6, [_Z29combine_expert_outputs_kernelPKfPKiS0_Pfiii_param_0];
	ld.param.u64 	%rd3, [_Z29combine_expert_outputs_kernelPKfPKiS0_Pfiii_param_1];
	ld.param.u64 	%rd4, [_Z29combine_expert_outputs_kernelPKfPKiS0_Pfiii_param_2];
	ld.param.u64 	%rd5, [_Z29combine_expert_outputs_kernelPKfPKiS0_Pfiii_param_3];
	ld.param.u32 	%r5, [_Z29combine_expert_outputs_kernelPKfPKiS0_Pfiii_param_4];
	ld.param.u32 	%r8, [_Z29combine_expert_outputs_kernelPKfPKiS0_Pfiii_param_5];
	ld.param.u32 	%r7, [_Z29combine_expert_outputs_kernelPKfPKiS0_Pfiii_param_6];
	cvta.to.global.u64 	%rd1, %rd6;
	mov.u32 	%r9, %ctaid.x;
	mov.u32 	%r10, %ntid.x;
	mov.u32 	%r11, %tid.x;
	mad.lo.s32 	%r1, %r9, %r10, %r11;
	mov.u32 	%r12, %ctaid.y;
	mov.u32 	%r13, %ntid.y;
	mov.u32 	%r14, %tid.y;
	mad.lo.s32 	%r15, %r12, %r13, %r14;
	setp.ge.s32 	%p1, %r1, %r5;
	setp.ge.s32 	%p2, %r15, %r8;
	or.pred  	%p3, %p1, %p2;
	@%p3 bra 	$L__BB2_6;
	cvta.to.global.u64 	%rd7, %rd3;
	cvta.to.global.u64 	%rd8, %rd4;
	shl.b32 	%r16, %r1, 1;
	mul.wide.s32 	%rd9, %r16, 4;
	add.s64 	%rd10, %rd7, %rd9;
	ld.global.u32 	%r3, [%rd10];
	ld.global.u32 	%r4, [%rd10+4];
	add.s64 	%rd2, %rd8, %rd9;
	ld.global.f32 	%f1, [%rd2+4];
	setp.lt.s32 	%p4, %r3, 0;
	setp.ge.s32 	%p5, %r3, %r7;
	mov.f32 	%f11, 0f00000000;
	or.pred  	%p6, %p4, %p5;
	@%p6 bra 	$L__BB2_3;
	ld.global.f32 	%f7, [%rd2];
	mad.lo.s32 	%r17, %r3, %r5, %r1;
	mad.lo.s32 	%r18, %r17, %r8, %r15;
	mul.wide.s32 	%rd11, %r18, 4;
	add.s64 	%rd12, %rd1, %rd11;
	ld.global.f32 	%f8, [%rd12];
	fma.rn.f32 	%f11, %f7, %f8, 0f00000000;
$L__BB2_3:
	setp.lt.s32 	%p7, %r4, 0;
	setp.ge.s32 	%p8, %r4, %r7;
	or.pred  	%p9, %p7, %p8;
	@%p9 bra 	$L__BB2_5;
	mad.lo.s32 	%r19, %r4, %r5, %r1;
	mad.lo.s32 	%r20, %r19, %r8, %r15;
	mul.wide.s32 	%rd13, %r20, 4;
	add.s64 	%rd14, %rd1, %rd13;
	ld.global.f32 	%f9, [%rd14];
	fma.rn.f32 	%f11, %f1, %f9, %f11;
$L__BB2_5:
	mad.lo.s32 	%r21, %r8, %r1, %r15;
	cvta.to.global.u64 	%rd15, %rd5;
	mul.wide.s32 	%rd16, %r21, 4;
	add.s64 	%rd17, %rd15, %rd16;
	st.global.f32 	[%rd17], %f11;
$L__BB2_6:
	ret;

}


// ===== COMPILED SASS (sm_100) =====

	.target	sm_100

	.elftype	@"ET_EXEC"


//--------------------- .note.nv.tkinfo           --------------------------
	.section	.note.nv.tkinfo,"",@"SHT_NOTE"
	.sectionflags	@"SHF_NOTE_NV_TKINFO"
	.tkinfo
        /*0018*/ 	.word	0x00000002
        /*0030*/ 	.string	""
        /*0030*/ 	.string	"ptxas"
        /*0030*/ 	.string	"Cuda compilation tools, release 13.0, V13.0.88"
        /*0030*/ 	.string	"Build cuda_13.0.r13.0/compiler.36424714_0"
        /*0030*/ 	.string	"-arch sm_100 -m 64 "



//--------------------- .note.nv.cuinfo           --------------------------
	.section	.note.nv.cuinfo,"",@"SHT_NOTE"
	.sectionflags	@"SHF_NOTE_NV_CUINFO"
        /*0018*/ 	.short	0x0002
        /*001a*/ 	.short	0x0064
        /*001c*/ 	.short	0x0082
	.zero		2


//--------------------- .nv.info                  --------------------------
	.section	.nv.info,"",@"SHT_CUDA_INFO"
	.align	4


	//----- nvinfo : EIATTR_REGCOUNT
	.align		4
        /*0000*/ 	.byte	0x04, 0x2f
        /*0002*/ 	.short	(.L_1 - .L_0)
	.align		4
.L_0:
        /*0004*/ 	.word	index@(_Z19matmul_tiled_kernelPKfS0_Pfiii)
        /*0008*/ 	.word	0x00000020


	//----- nvinfo : EIATTR_FRAME_SIZE
	.align		4
.L_1:
        /*000c*/ 	.byte	0x04, 0x11
        /*000e*/ 	.short	(.L_3 - .L_2)
	.align		4
.L_2:
        /*0010*/ 	.word	index@(_Z19matmul_tiled_kernelPKfS0_Pfiii)
        /*0014*/ 	.word	0x00000000


	//----- nvinfo : EIATTR_REGCOUNT
	.align		4
.L_3:
        /*0018*/ 	.byte	0x04, 0x2f
        /*001a*/ 	.short	(.L_5 - .L_4)
	.align		4
.L_4:
        /*001c*/ 	.word	index@(_Z25max_reduction_top2_kernelPKfPiPfii)
        /*0020*/ 	.word	0x00000015


	//----- nvinfo : EIATTR_FRAME_SIZE
	.align		4
.L_5:
        /*0024*/ 	.byte	0x04, 0x11
        /*0026*/ 	.short	(.L_7 - .L_6)
	.align		4
.L_6:
        /*0028*/ 	.word	index@($__internal_0_$__cuda_sm3x_div_rn_noftz_f32_slowpath)
        /*002c*/ 	.word	0x00000000


	//----- nvinfo : EIATTR_FRAME_SIZE
	.align		4
.L_7:
        /*0030*/ 	.byte	0x04, 0x11
        /*0032*/ 	.short	(.L_9 - .L_8)
	.align		4
.L_8:
        /*0034*/ 	.word	index@(_Z25max_reduction_top2_kernelPKfPiPfii)
        /*0038*/ 	.word	0x00000000


	//----- nvinfo : EIATTR_REGCOUNT
	.align		4
.L_9:
        /*003c*/ 	.byte	0x04, 0x2f
        /*003e*/ 	.short	(.L_11 - .L_10)
	.align		4
.L_10:
        /*0040*/ 	.word	index@(_Z29combine_expert_outputs_kernelPKfPKiS0_Pfiii)
        /*0044*/ 	.word	0x00000014


	//----- nvinfo : EIATTR_FRAME_SIZE
	.align		4
.L_11:
        /*0048*/ 	.byte	0x04, 0x11
        /*004a*/ 	.short	(.L_13 - .L_12)
	.align		4
.L_12:
        /*004c*/ 	.word	index@(_Z29combine_expert_outputs_kernelPKfPKiS0_Pfiii)
        /*0050*/ 	.word	0x00000000


	//----- nvinfo : EIATTR_MIN_STACK_SIZE
	.align		4
.L_13:
        /*0054*/ 	.byte	0x04, 0x12
        /*0056*/ 	.short	(.L_15 - .L_14)
	.align		4
.L_14:
        /*0058*/ 	.word	index@(_Z29combine_expert_outputs_kernelPKfPKiS0_Pfiii)
        /*005c*/ 	.word	0x00000000


	//----- nvinfo : EIATTR_MIN_STACK_SIZE
	.align		4
.L_15:
        /*0060*/ 	.byte	0x04, 0x12
        /*0062*/ 	.short	(.L_17 - .L_16)
	.align		4
.L_16:
        /*0064*/ 	.word	index@(_Z25max_reduction_top2_kernelPKfPiPfii)
        /*0068*/ 	.word	0x00000000


	//----- nvinfo : EIATTR_MIN_STACK_SIZE
	.align		4
.L_17:
        /*006c*/ 	.byte	0x04, 0x12
        /*006e*/ 	.short	(.L_19 - .L_18)
	.align		4
.L_18:
        /*0070*/ 	.word	index@(_Z19matmul_tiled_kernelPKfS0_Pfiii)
        /*0074*/ 	.word	0x00000000
.L_19:


//--------------------- .nv.compat                --------------------------
	.section	.nv.compat,"",@"SHT_CUDA_COMPAT_INFO"
	.align	4
        /*0000*/ 	.byte	0x02, 0x09, 0x00, 0x00, 0x02, 0x02, 0x01, 0x00, 0x02, 0x05, 0x05, 0x00, 0x03, 0x07, 0x01, 0x01
        /*0010*/ 	.byte	0x02, 0x03, 0x00, 0x00, 0x02, 0x06, 0x01, 0x00, 0x04, 0x0b, 0x08, 0x00, 0x01, 0x00, 0x00, 0x00
        /*0020*/ 	.byte	0x00, 0x00, 0x00, 0x00


//--------------------- .nv.info._Z29combine_expert_outputs_kernelPKfPKiS0_Pfiii --------------------------
	.section	.nv.info._Z29combine_expert_outputs_kernelPKfPKiS0_Pfiii,"",@"SHT_CUDA_INFO"
	.sectionflags	@""
	.align	4


	//----- nvinfo : EIATTR_CUDA_API_VERSION
	.align		4
        /*0000*/ 	.byte	0x04, 0x37
        /*0002*/ 	.short	(.L_21 - .L_20)
.L_20:
        /*0004*/ 	.word	0x00000082


	//----- nvinfo : EIATTR_KPARAM_INFO
	.align		4
.L_21:
        /*0008*/ 	.byte	0x04, 0x17
        /*000a*/ 	.short	(.L_23 - .L_22)
.L_22:
        /*000c*/ 	.word	0x00000000
        /*0010*/ 	.short	0x0006
        /*0012*/ 	.short	0x0028
        /*0014*/ 	.byte	0x00, 0xf0, 0x11, 0x00


	//----- nvinfo : EIATTR_KPARAM_INFO
	.align		4
.L_23:
        /*0018*/ 	.byte	0x04, 0x17
        /*001a*/ 	.short	(.L_25 - .L_24)
.L_24:
        /*001c*/ 	.word	0x00000000
        /*0020*/ 	.short	0x0005
        /*0022*/ 	.short	0x0024
        /*0024*/ 	.byte	0x00, 0xf0, 0x11, 0x00


	//----- nvinfo : EIATTR_KPARAM_INFO
	.align		4
.L_25:
        /*0028*/ 	.byte	0x04, 0x17
        /*002a*/ 	.short	(.L_27 - .L_26)
.L_26:
        /*002c*/ 	.word	0x00000000
        /*0030*/ 	.short	0x0004
        /*0032*/ 	.short	0x0020
        /*0034*/ 	.byte	0x00, 0xf0, 0x11, 0x00


	//----- nvinfo : EIATTR_KPARAM_INFO
	.align		4
.L_27:
        /*0038*/ 	.byte	0x04, 0x17
        /*003a*/ 	.short	(.L_29 - .L_28)
.L_28:
        /*003c*/ 	.word	0x00000000
        /*0040*/ 	.short	0x0003
        /*0042*/ 	.short	0x0018
        /*0044*/ 	.byte	0x00, 0xf5, 0x21, 0x00


	//----- nvinfo : EIATTR_KPARAM_INFO
	.align		4
.L_29:
        /*0048*/ 	.byte	0x04, 0x17
        /*004a*/ 	.short	(.L_31 - .L_30)
.L_30:
        /*004c*/ 	.word	0x00000000
        /*0050*/ 	.short	0x0002
        /*0052*/ 	.short	0x0010
        /*0054*/ 	.byte	0x00, 0xf5, 0x21, 0x00


	//----- nvinfo : EIATTR_KPARAM_INFO
	.align		4
.L_31:
        /*0058*/ 	.byte	0x04, 0x17
        /*005a*/ 	.short	(.L_33 - .L_32)
.L_32:
        /*005c*/ 	.word	0x00000000
        /*0060*/ 	.short	0x0001
        /*0062*/ 	.short	0x0008
        /*0064*/ 	.byte	0x00, 0xf5, 0x21, 0x00


	//----- nvinfo : EIATTR_KPARAM_INFO
	.align		4
.L_33:
        /*0068*/ 	.byte	0x04, 0x17
        /*006a*/ 	.short	(.L_35 - .L_34)
.L_34:
        /*006c*/ 	.word	0x00000000
        /*0070*/ 	.short	0x0000
        /*0072*/ 	.short	0x0000
        /*0074*/ 	.byte	0x00, 0xf5, 0x21, 0x00


	//----- nvinfo : EIATTR_SPARSE_MMA_MASK
	.align		4
.L_35:
        /*0078*/ 	.byte	0x03, 0x50
        /*007a*/ 	.short	0x0000


	//----- nvinfo : EIATTR_MAXREG_COUNT
	.align		4
        /*007c*/ 	.byte	0x03, 0x1b
        /*007e*/ 	.short	0x00ff


	//----- nvinfo : EIATTR_MERCURY_ISA_VERSION
	.align		4
        /*0080*/ 	.byte	0x03, 0x5f
        /*0082*/ 	.short	0x0101


	//----- nvinfo : EIATTR_VRC_CTA_INIT_COUNT
	.align		4
        /*0084*/ 	.byte	0x02, 0x4a
	.zero		1
	.zero		1


	//----- nvinfo : EIATTR_EXIT_INSTR_OFFSETS
	.align		4
        /*0088*/ 	.byte	0x04, 0x1c
        /*008a*/ 	.short	(.L_37 - .L_36)


	//   ....[0]....
.L_36:
        /*008c*/ 	.word	0x000000c0


	//   ....[1]....
        /*0090*/ 	.word	0x000002d0


	//----- nvinfo : EIATTR_CBANK_PARAM_SIZE
	.align		4
.L_37:
        /*0094*/ 	.byte	0x03, 0x19
        /*0096*/ 	.short	0x002c


	//----- nvinfo : EIATTR_PARAM_CBANK
	.align		4
        /*0098*/ 	.byte	0x04, 0x0a
        /*009a*/ 	.short	(.L_39 - .L_38)
	.align		4
.L_38:
        /*009c*/ 	.word	index@(.nv.constant0._Z29combine_expert_outputs_kernelPKfPKiS0_Pfiii)
        /*00a0*/ 	.short	0x0380
        /*00a2*/ 	.short	0x002c


	//----- nvinfo : EIATTR_SW_WAR
	.align		4
.L_39:
        /*00a4*/ 	.byte	0x04, 0x36
        /*00a6*/ 	.short	(.L_41 - .L_40)
.L_40:
        /*00a8*/ 	.word	0x00000008
.L_41:


//--------------------- .nv.info._Z25max_reduction_top2_kernelPKfPiPfii --------------------------
	.section	.nv.info._Z25max_reduction_top2_kernelPKfPiPfii,"",@"SHT_CUDA_INFO"
	.sectionflags	@""
	.align	4


	//----- nvinfo : EIATTR_CUDA_API_VERSION
	.align		4
        /*0000*/ 	.byte	0x04, 0x37
        /*0002*/ 	.short	(.L_43 - .L_42)
.L_42:
        /*0004*/ 	.word	0x00000082


	//----- nvinfo : EIATTR_KPARAM_INFO
	.align		4
.L_43:
        /*0008*/ 	.byte	0x04, 0x17
        /*000a*/ 	.short	(.L_45 - .L_44)
.L_44:
        /*000c*/ 	.word	0x00000000
        /*0010*/ 	.short	0x0004
        /*0012*/ 	.short	0x001c
        /*0014*/ 	.byte	0x00, 0xf0, 0x11, 0x00


	//----- nvinfo : EIATTR_KPARAM_INFO
	.align		4
.L_45:
        /*0018*/ 	.byte	0x04, 0x17
        /*001a*/ 	.short	(.L_47 - .L_46)
.L_46:
        /*001c*/ 	.word	0x00000000
        /*0020*/ 	.short	0x0003
        /*0022*/ 	.short	0x0018
        /*0024*/ 	.byte	0x00, 0xf0, 0x11, 0x00


	//----- nvinfo : EIATTR_KPARAM_INFO
	.align		4
.L_47:
        /*0028*/ 	.byte	0x04, 0x17
        /*002a*/ 	.short	(.L_49 - .L_48)
.L_48:
        /*002c*/ 	.word	0x00000000
        /*0030*/ 	.short	0x0002
        /*0032*/ 	.short	0x0010
        /*0034*/ 	.byte	0x00, 0xf5, 0x21, 0x00


	//----- nvinfo : EIATTR_KPARAM_INFO
	.align		4
.L_49:
        /*0038*/ 	.byte	0x04, 0x17
        /*003a*/ 	.short	(.L_51 - .L_50)
.L_50:
        /*003c*/ 	.word	0x00000000
        /*0040*/ 	.short	0x0001
        /*0042*/ 	.short	0x0008
        /*0044*/ 	.byte	0x00, 0xf5, 0x21, 0x00


	//----- nvinfo : EIATTR_KPARAM_INFO
	.align		4
.L_51:
        /*0048*/ 	.byte	0x04, 0x17
        /*004a*/ 	.short	(.L_53 - .L_52)
.L_52:
        /*004c*/ 	.word	0x00000000
        /*0050*/ 	.short	0x0000
        /*0052*/ 	.short	0x0000
        /*0054*/ 	.byte	0x00, 0xf5, 0x21, 0x00


	//----- nvinfo : EIATTR_SPARSE_MMA_MASK
	.align		4
.L_53:
        /*0058*/ 	.byte	0x03, 0x50
        /*005a*/ 	.short	0x0000


	//----- nvinfo : EIATTR_MAXREG_COUNT
	.align		4
        /*005c*/ 	.byte	0x03, 0x1b
        /*005e*/ 	.short	0x00ff


	//----- nvinfo : EIATTR_NUM_BARRIERS
	.align		4
        /*0060*/ 	.byte	0x02, 0x4c
        /*0062*/ 	.byte	0x01
	.zero		1


	//----- nvinfo : EIATTR_MERCURY_ISA_VERSION
	.align		4
        /*0064*/ 	.byte	0x03, 0x5f
        /*0066*/ 	.short	0x0101


	//----- nvinfo : EIATTR_VRC_CTA_INIT_COUNT
	.align		4
        /*0068*/ 	.byte	0x02, 0x4a
	.zero		1
	.zero		1


	//----- nvinfo : EIATTR_EXIT_INSTR_OFFSETS
	.align		4
        /*006c*/ 	.byte	0x04, 0x1c
        /*006e*/ 	.short	(.L_55 - .L_54)


	//   ....[0]....
.L_54:
        /*0070*/ 	.word	0x00000660


	//   ....[1]....
        /*0074*/ 	.word	0x00000a30


	//----- nvinfo : EIATTR_CRS_STACK_SIZE
	.align		4
.L_55:
        /*0078*/ 	.byte	0x04, 0x1e
        /*007a*/ 	.short	(.L_57 - .L_56)
.L_56:
        /*007c*/ 	.word	0x00000000


	//----- nvinfo : EIATTR_CBANK_PARAM_SIZE
	.align		4
.L_57:
        /*0080*/ 	.byte	0x03, 0x19
        /*0082*/ 	.short	0x0020


	//----- nvinfo : EIATTR_PARAM_CBANK
	.align		4
        /*0084*/ 	.byte	0x04, 0x0a
        /*0086*/ 	.short	(.L_59 - .L_58)
	.align		4
.L_58:
        /*0088*/ 	.word	index@(.nv.constant0._Z25max_reduction_top2_kernelPKfPiPfii)
        /*008c*/ 	.short	0x0380
        /*008e*/ 	.short	0x0020


	//----- nvinfo : EIATTR_SW_WAR
	.align		4
.L_59:
        /*0090*/ 	.byte	0x04, 0x36
        /*0092*/ 	.short	(.L_61 - .L_60)
.L_60:
        /*0094*/ 	.word	0x00000008
.L_61:


//--------------------- .nv.info._Z19matmul_tiled_kernelPKfS0_Pfiii --------------------------
	.section	.nv.info._Z19matmul_tiled_kernelPKfS0_Pfiii,"",@"SHT_CUDA_INFO"
	.sectionflags	@""
	.align	4


	//----- nvinfo : EIATTR_CUDA_API_VERSION
	.align		4
        /*0000*/ 	.byte	0x04, 0x37
        /*0002*/ 	.short	(.L_63 - .L_62)
.L_62:
        /*0004*/ 	.word	0x00000082


	//----- nvinfo : EIATTR_KPARAM_INFO
	.align		4
.L_63:
        /*0008*/ 	.byte	0x04, 0x17
        /*000a*/ 	.short	(.L_65 - .L_64)
.L_64:
        /*000c*/ 	.word	0x00000000
        /*0010*/ 	.short	0x0005
        /*0012*/ 	.short	0x0020
        /*0014*/ 	.byte	0x00, 0xf0, 0x11, 0x00


	//----- nvinfo : EIATTR_KPARAM_INFO
	.align		4
.L_65:
        /*0018*/ 	.byte	0x04, 0x17
        /*001a*/ 	.short	(.L_67 - .L_66)
.L_66:
        /*001c*/ 	.word	0x00000000
        /*0020*/ 	.short	0x0004
        /*0022*/ 	.short	0x001c
        /*0024*/ 	.byte	0x00, 0xf0, 0x11, 0x00


	//----- nvinfo : EIATTR_KPARAM_INFO
	.align		4
.L_67:
        /*0028*/ 	.byte	0x04, 0x17
        /*002a*/ 	.short	(.L_69 - .L_68)
.L_68:
        /*002c*/ 	.word	0x00000000
        /*0030*/ 	.short	0x0003
        /*0032*/ 	.short	0x0018
        /*0034*/ 	.byte	0x00, 0xf0, 0x11, 0x00


	//----- nvinfo : EIATTR_KPARAM_INFO
	.align		4
.L_69:
        /*0038*/ 	.byte	0x04, 0x17
        /*003a*/ 	.short	(.L_71 - .L_70)
.L_70:
        /*003c*/ 	.word	0x00000000
        /*0040*/ 	.short	0x0002
        /*0042*/ 	.short	0x0010
        /*0044*/ 	.byte	0x00, 0xf5, 0x21, 0x00


	//----- nvinfo : EIATTR_KPARAM_INFO
	.align		4
.L_71:
        /*0048*/ 	.byte	0x04, 0x17
        /*004a*/ 	.short	(.L_73 - .L_72)
.L_72:
        /*004c*/ 	.word	0x00000000
        /*0050*/ 	.short	0x0001
        /*0052*/ 	.short	0x0008
        /*0054*/ 	.byte	0x00, 0xf5, 0x21, 0x00


	//----- nvinfo : EIATTR_KPARAM_INFO
	.align		4
.L_73:
        /*0058*/ 	.byte	0x04, 0x17
        /*005a*/ 	.short	(.L_75 - .L_74)
.L_74:
        /*005c*/ 	.word	0x00000000
        /*0060*/ 	.short	0x0000
        /*0062*/ 	.short	0x0000
        /*0064*/ 	.byte	0x00, 0xf5, 0x21, 0x00


	//----- nvinfo : EIATTR_SPARSE_MMA_MASK
	.align		4
.L_75:
        /*0068*/ 	.byte	0x03, 0x50
        /*006a*/ 	.short	0x0000


	//----- nvinfo : EIATTR_MAXREG_COUNT
	.align		4
        /*006c*/ 	.byte	0x03, 0x1b
        /*006e*/ 	.short	0x00ff


	//----- nvinfo : EIATTR_NUM_BARRIERS
	.align		4
        /*0070*/ 	.byte	0x02, 0x4c
        /*0072*/ 	.byte	0x01
	.zero		1


	//----- nvinfo : EIATTR_MERCURY_ISA_VERSION
	.align		4
        /*0074*/ 	.byte	0x03, 0x5f
        /*0076*/ 	.short	0x0101


	//----- nvinfo : EIATTR_VRC_CTA_INIT_COUNT
	.align		4
        /*0078*/ 	.byte	0x02, 0x4a
	.zero		1
	.zero		1


	//----- nvinfo : EIATTR_EXIT_INSTR_OFFSETS
	.align		4
        /*007c*/ 	.byte	0x04, 0x1c
        /*007e*/ 	.short	(.L_77 - .L_76)


	//   ....[0]....
.L_76:
        /*0080*/ 	.word	0x000005e0


	//   ....[1]....
        /*0084*/ 	.word	0x00000630


	//----- nvinfo : EIATTR_CBANK_PARAM_SIZE
	.align		4
.L_77:
        /*0088*/ 	.byte	0x03, 0x19
        /*008a*/ 	.short	0x0024


	//----- nvinfo : EIATTR_PARAM_CBANK
	.align		4
        /*008c*/ 	.byte	0x04, 0x0a
        /*008e*/ 	.short	(.L_79 - .L_78)
	.align		4
.L_78:
        /*0090*/ 	.word	index@(.nv.constant0._Z19matmul_tiled_kernelPKfS0_Pfiii)
        /*0094*/ 	.short	0x0380
        /*0096*/ 	.short	0x0024


	//----- nvinfo : EIATTR_SW_WAR
	.align		4
.L_79:
        /*0098*/ 	.byte	0x04, 0x36
        /*009a*/ 	.short	(.L_81 - .L_80)
.L_80:
        /*009c*/ 	.word	0x00000008
.L_81:


//--------------------- .nv.callgraph             --------------------------
	.section	.nv.callgraph,"",@"SHT_CUDA_CALLGRAPH"
	.align	4
	.sectionentsize	8
	.align		4
        /*0000*/ 	.word	0x00000000
	.align		4
        /*0004*/ 	.word	0xffffffff
	.align		4
        /*0008*/ 	.word	0x00000000
	.align		4
        /*000c*/ 	.word	0xfffffffe
	.align		4
        /*0010*/ 	.word	0x00000000
	.align		4
        /*0014*/ 	.word	0xfffffffd
	.align		4
        /*0018*/ 	.word	0x00000000
	.align		4
        /*001c*/ 	.word	0xfffffffc


//--------------------- .text._Z29combine_expert_outputs_kernelPKfPKiS0_Pfiii --------------------------
	.section	.text._Z29combine_expert_outputs_kernelPKfPKiS0_Pfiii,"ax",@progbits
	.align	128
        .global         _Z29combine_expert_outputs_kernelPKfPKiS0_Pfiii
        .type           _Z29combine_expert_outputs_kernelPKfPKiS0_Pfiii,@function
        .size           _Z29combine_expert_outputs_kernelPKfPKiS0_Pfiii,(.L_x_27 - _Z29combine_expert_outputs_kernelPKfPKiS0_Pfiii)
        .other          _Z29combine_expert_outputs_kernelPKfPKiS0_Pfiii,@"STO_CUDA_ENTRY STV_DEFAULT"
_Z29combine_expert_outputs_kernelPKfPKiS0_Pfiii:
.text._Z29combine_expert_outputs_kernelPKfPKiS0_Pfiii:
[----:B------:R-:W-:Y:S01]  /*0000*/  LDC R1, c[0x0][0x37c] ;  /* 0x0000df00ff017b82 */ /* 0x000fe20000000800 */
[----:B------:R-:W0:Y:S07]  /*0010*/  S2R R5, SR_TID.Y ;  /* 0x0000000000057919 */ /* 0x000e2e0000002200 */
[----:B------:R-:W1:Y:S01]  /*0020*/  LDC R3, c[0x0][0x360] ;  /* 0x0000d800ff037b82 */ /* 0x000e620000000800 */
[----:B------:R-:W2:Y:S01]  /*0030*/  LDCU.64 UR6, c[0x0][0x3a0] ;  /* 0x00007400ff0677ac */ /* 0x000ea20008000a00 */
[----:B------:R-:W1:Y:S06]  /*0040*/  S2R R0, SR_TID.X ;  /* 0x0000000000007919 */ /* 0x000e6c0000002100 */
[----:B------:R-:W0:Y:S08]  /*0050*/  S2UR UR5, SR_CTAID.Y ;  /* 0x00000000000579c3 */ /* 0x000e300000002600 */
[----:B------:R-:W0:Y:S08]  /*0060*/  LDC R2, c[0x0][0x364] ;  /* 0x0000d900ff027b82 */ /* 0x000e300000000800 */
[----:B------:R-:W1:Y:S01]  /*0070*/  S2UR UR4, SR_CTAID.X ;  /* 0x00000000000479c3 */ /* 0x000e620000002500 */
[----:B0-----:R-:W-:-:S05]  /*0080*/  IMAD R2, R2, UR5, R5 ;  /* 0x0000000502027c24 */ /* 0x001fca000f8e0205 */
[----:B--2---:R-:W-:Y:S01]  /*0090*/  ISETP.GE.AND P0, PT, R2, UR7, PT ;  /* 0x0000000702007c0c */ /* 0x004fe2000bf06270 */
[----:B-1----:R-:W-:-:S05]  /*00a0*/  IMAD R3, R3, UR4, R0 ;  /* 0x0000000403037c24 */ /* 0x002fca000f8e0200 */
[----:B------:R-:W-:-:S13]  /*00b0*/  ISETP.GE.OR P0, PT, R3, UR6, P0 ;  /* 0x0000000603007c0c */ /* 0x000fda0008706670 */
[----:B------:R-:W-:Y:S05]  /*00c0*/  @P0 EXIT ;  /* 0x000000000000094d */ /* 0x000fea0003800000 */
[----:B------:R-:W0:Y:S01]  /*00d0*/  LDC.64 R4, c[0x0][0x388] ;  /* 0x0000e200ff047b82 */ /* 0x000e220000000a00 */
[----:B------:R-:W1:Y:S01]  /*00e0*/  LDCU.64 UR4, c[0x0][0x358] ;  /* 0x00006b00ff0477ac */ /* 0x000e620008000a00 */
[----:B------:R-:W-:Y:S01]  /*00f0*/  SHF.L.U32 R13, R3, 0x1, RZ ;  /* 0x00000001030d7819 */ /* 0x000fe200000006ff */
[----:B------:R-:W2:Y:S05]  /*0100*/  LDCU UR8, c[0x0][0x3a8] ;  /* 0x00007500ff0877ac */ /* 0x000eaa0008000800 */
[----:B------:R-:W3:Y:S01]  /*0110*/  LDC.64 R6, c[0x0][0x390] ;  /* 0x0000e400ff067b82 */ /* 0x000ee20000000a00 */
[----:B0-----:R-:W-:-:S05]  /*0120*/  IMAD.WIDE R4, R13, 0x4, R4 ;  /* 0x000000040d047825 */ /* 0x001fca00078e0204 */
[----:B-1----:R-:W2:Y:S04]  /*0130*/  LDG.E R0, desc[UR4][R4.64] ;  /* 0x0000000404007981 */ /* 0x002ea8000c1e1900 */
[----:B------:R3:W4:Y:S02]  /*0140*/  LDG.E R12, desc[UR4][R4.64+0x4] ;  /* 0x00000404040c7981 */ /* 0x000724000c1e1900 */
[----:B---3--:R-:W-:Y:S01]  /*0150*/  IMAD.WIDE R4, R13, 0x4, R6 ;  /* 0x000000040d047825 */ /* 0x008fe200078e0206 */
[----:B--2---:R-:W-:Y:S02]  /*0160*/  ISETP.GE.AND P1, PT, R0, UR8, PT ;  /* 0x0000000800007c0c */ /* 0x004fe4000bf26270 */
[----:B----4-:R-:W-:Y:S02]  /*0170*/  ISETP.GE.AND P0, PT, R12, UR8, PT ;  /* 0x000000080c007c0c */ /* 0x010fe4000bf06270 */
[----:B------:R-:W-:-:S02]  /*0180*/  ISETP.LT.OR P1, PT, R0, RZ, P1 ;  /* 0x000000ff0000720c */ /* 0x000fc40000f21670 */
[----:B------:R-:W-:-:S11]  /*0190*/  ISETP.LT.OR P0, PT, R12, RZ, P0 ;  /* 0x000000ff0c00720c */ /* 0x000fd60000701670 */
[----:B------:R-:W0:Y:S01]  /*01a0*/  @!P1 LDC.64 R8, c[0x0][0x380] ;  /* 0x0000e000ff089b82 */ /* 0x000e220000000a00 */
[--C-:B------:R-:W-:Y:S02]  /*01b0*/  @!P1 IMAD R15, R0, UR6, R3.reuse ;  /* 0x00000006000f9c24 */ /* 0x100fe4000f8e0203 */
[----:B------:R-:W-:Y:S01]  /*01c0*/  @!P0 IMAD R17, R12, UR6, R3 ;  /* 0x000000060c118c24 */ /* 0x000fe2000f8e0203 */
[----:B------:R-:W2:Y:S01]  /*01d0*/  @!P1 LDG.E R0, desc[UR4][R4.64] ;  /* 0x0000000404009981 */ /* 0x000ea2000c1e1900 */
[--C-:B------:R-:W-:Y:S02]  /*01e0*/  @!P1 IMAD R15, R15, UR7, R2.reuse ;  /* 0x000000070f0f9c24 */ /* 0x100fe4000f8e0202 */
[----:B------:R-:W-:Y:S01]  /*01f0*/  @!P0 IMAD R17, R17, UR7, R2 ;  /* 0x0000000711118c24 */ /* 0x000fe2000f8e0202 */
[----:B------:R-:W1:Y:S01]  /*0200*/  @!P0 LDC.64 R10, c[0x0][0x380] ;  /* 0x0000e000ff0a8b82 */ /* 0x000e620000000a00 */
[----:B------:R-:W3:Y:S01]  /*0210*/  LDG.E R12, desc[UR4][R4.64+0x4] ;  /* 0x00000404040c7981 */ /* 0x000ee2000c1e1900 */
[----:B0-----:R-:W-:-:S06]  /*0220*/  @!P1 IMAD.WIDE R6, R15, 0x4, R8 ;  /* 0x000000040f069825 */ /* 0x001fcc00078e0208 */
[----:B------:R-:W2:Y:S01]  /*0230*/  @!P1 LDG.E R7, desc[UR4][R6.64] ;  /* 0x0000000406079981 */ /* 0x000ea2000c1e1900 */
[----:B-1----:R-:W-:Y:S02]  /*0240*/  @!P0 IMAD.WIDE R8, R17, 0x4, R10 ;  /* 0x0000000411088825 */ /* 0x002fe400078e020a */
[----:B------:R-:W0:Y:S04]  /*0250*/  LDC.64 R10, c[0x0][0x398] ;  /* 0x0000e600ff0a7b82 */ /* 0x000e280000000a00 */
[----:B------:R-:W3:Y:S01]  /*0260*/  @!P0 LDG.E R8, desc[UR4][R8.64] ;  /* 0x0000000408088981 */ /* 0x000ee2000c1e1900 */
[----:B------:R-:W-:Y:S02]  /*0270*/  HFMA2 R13, -RZ, RZ, 0, 0 ;  /* 0x00000000ff0d7431 */ /* 0x000fe400000001ff */
[----:B------:R-:W-:-:S04]  /*0280*/  IMAD R3, R3, UR7, R2 ;  /* 0x0000000703037c24 */ /* 0x000fc8000f8e0202 */
[----:B0-----:R-:W-:-:S04]  /*0290*/  IMAD.WIDE R2, R3, 0x4, R10 ;  /* 0x0000000403027825 */ /* 0x001fc800078e020a */
[----:B--2---:R-:W-:-:S04]  /*02a0*/  @!P1 FFMA R13, R0, R7, RZ ;  /* 0x00000007000d9223 */ /* 0x004fc800000000ff */
[----:B---3--:R-:W-:-:S05]  /*02b0*/  @!P0 FFMA R13, R12, R8, R13 ;  /* 0x000000080c0d8223 */ /* 0x008fca000000000d */
[----:B------:R-:W-:Y:S01]  /*02c0*/  STG.E desc[UR4][R2.64], R13 ;  /* 0x0000000d02007986 */ /* 0x000fe2000c101904 */
[----:B------:R-:W-:Y:S05]  /*02d0*/  EXIT ;  /* 0x000000000000794d */ /* 0x000fea0003800000 */
.L_x_0:
[----:B------:R-:W-:-:S00]  /*02e0*/  BRA `(.L_x_0) ;  /* 0xfffffffc00fc7947 */ /* 0x000fc0000383ffff */
[----:B------:R-:W-:-:S00]  /*02f0*/  NOP ;  /* 0x0000000000007918 */ /* 0x000fc00000000000 */
        /* <DEDUP_REMOVED lines=8> */
.L_x_27:


//--------------------- .text._Z25max_reduction_top2_kernelPKfPiPfii --------------------------
	.section	.text._Z25max_reduction_top2_kernelPKfPiPfii,"ax",@progbits
	.align	128
        .global         _Z25max_reduction_top2_kernelPKfPiPfii
        .type           _Z25max_reduction_top2_kernelPKfPiPfii,@function
        .size           _Z25max_reduction_top2_kernelPKfPiPfii,(.L_x_26 - _Z25max_reduction_top2_kernelPKfPiPfii)
        .other          _Z25max_reduction_top2_kernelPKfPiPfii,@"STO_CUDA_ENTRY STV_DEFAULT"
_Z25max_reduction_top2_kernelPKfPiPfii:
.text._Z25max_reduction_top2_kernelPKfPiPfii:
[----:B------:R-:W-:Y:S01]  /*0000*/  LDC R1, c[0x0][0x37c] ;  /* 0x0000df00ff017b82 */ /* 0x000fe20000000800 */
[----:B------:R-:W0:Y:S01]  /*0010*/  S2R R0, SR_TID.X ;  /* 0x0000000000007919 */ /* 0x000e220000002100 */
[----:B------:R-:W0:Y:S01]  /*0020*/  LDCU UR4, c[0x0][0x39c] ;  /* 0x00007380ff0477ac */ /* 0x000e220008000800 */
[----:B------:R-:W-:Y:S01]  /*0030*/  BSSY.RECONVERGENT B0, `(.L_x_1) ;  /* 0x000002a000007945 */ /* 0x000fe20003800200 */
[----:B------:R-:W-:Y:S01]  /*0040*/  HFMA2 R7, -RZ, RZ, -25.71875, 3664 ;  /* 0xce6e6b28ff077431 */ /* 0x000fe200000001ff */
[----:B------:R-:W1:Y:S01]  /*0050*/  S2R R2, SR_CTAID.X ;  /* 0x0000000000027919 */ /* 0x000e620000002500 */
[----:B------:R-:W2:Y:S01]  /*0060*/  LDCU.64 UR8, c[0x0][0x358] ;  /* 0x00006b00ff0877ac */ /* 0x000ea20008000a00 */
[----:B------:R-:W-:Y:S02]  /*0070*/  IMAD.MOV.U32 R6, RZ, RZ, -0x319194d8 ;  /* 0xce6e6b28ff067424 */ /* 0x000fe400078e00ff */
[----:B------:R-:W-:Y:S02]  /*0080*/  IMAD.MOV.U32 R5, RZ, RZ, -0x1 ;  /* 0xffffffffff057424 */ /* 0x000fe400078e00ff */
[----:B------:R-:W-:Y:S01]  /*0090*/  IMAD.MOV.U32 R4, RZ, RZ, -0x1 ;  /* 0xffffffffff047424 */ /* 0x000fe200078e00ff */
[----:B0-----:R-:W-:-:S13]  /*00a0*/  ISETP.GE.AND P0, PT, R0, UR4, PT ;  /* 0x0000000400007c0c */ /* 0x001fda000bf06270 */
[----:B-12---:R-:W-:Y:S05]  /*00b0*/  @P0 BRA `(.L_x_2) ;  /* 0x0000000000840947 */ /* 0x006fea0003800000 */
[----:B------:R-:W0:Y:S01]  /*00c0*/  LDC R12, c[0x0][0x360] ;  /* 0x0000d800ff0c7b82 */ /* 0x000e220000000800 */
[----:B------:R-:W-:Y:S01]  /*00d0*/  IMAD.MOV.U32 R3, RZ, RZ, R0 ;  /* 0x000000ffff037224 */ /* 0x000fe200078e0000 */
[----:B------:R-:W-:Y:S01]  /*00e0*/  MOV R7, 0xce6e6b28 ;  /* 0xce6e6b2800077802 */ /* 0x000fe20000000f00 */
[----:B------:R-:W-:Y:S02]  /*00f0*/  IMAD.MOV.U32 R4, RZ, RZ, -0x1 ;  /* 0xffffffffff047424 */ /* 0x000fe400078e00ff */
[----:B------:R-:W-:Y:S02]  /*0100*/  IMAD.MOV.U32 R6, RZ, RZ, -0x319194d8 ;  /* 0xce6e6b28ff067424 */ /* 0x000fe400078e00ff */
[----:B------:R-:W-:Y:S01]  /*0110*/  IMAD.MOV.U32 R5, RZ, RZ, -0x1 ;  /* 0xffffffffff057424 */ /* 0x000fe200078e00ff */
[----:B------:R-:W1:Y:S08]  /*0120*/  LDC R18, c[0x0][0x39c] ;  /* 0x0000e700ff127b82 */ /* 0x000e700000000800 */
[----:B------:R-:W2:Y:S02]  /*0130*/  LDC.64 R8, c[0x0][0x380] ;  /* 0x0000e000ff087b82 */ /* 0x000ea40000000a00 */
.L_x_5:
[----:B-1----:R-:W-:-:S04]  /*0140*/  IMAD R11, R2, R18, R3 ;  /* 0x00000012020b7224 */ /* 0x002fc800078e0203 */
[----:B--2---:R-:W-:-:S06]  /*0150*/  IMAD.WIDE R10, R11, 0x4, R8 ;  /* 0x000000040b0a7825 */ /* 0x004fcc00078e0208 */
[----:B------:R-:W2:Y:S01]  /*0160*/  LDG.E R11, desc[UR8][R10.64] ;  /* 0x000000080a0b7981 */ /* 0x000ea2000c1e1900 */
[----:B------:R-:W-:Y:S01]  /*0170*/  IMAD.MOV.U32 R13, RZ, RZ, R6 ;  /* 0x000000ffff0d7224 */ /* 0x000fe200078e0006 */
[----:B------:R-:W-:Y:S01]  /*0180*/  BSSY.RECONVERGENT B1, `(.L_x_3) ;  /* 0x0000011000017945 */ /* 0x000fe20003800200 */
[----:B------:R-:W-:Y:S01]  /*0190*/  IMAD.MOV.U32 R14, RZ, RZ, R5 ;  /* 0x000000ffff0e7224 */ /* 0x000fe200078e0005 */
[----:B------:R-:W-:Y:S01]  /*01a0*/  MOV R16, R7 ;  /* 0x0000000700107202 */ /* 0x000fe20000000f00 */
[----:B------:R-:W-:Y:S01]  /*01b0*/  IMAD.MOV.U32 R5, RZ, RZ, R4 ;  /* 0x000000ffff057224 */ /* 0x000fe200078e0004 */
[----:B------:R-:W-:Y:S01]  /*01c0*/  MOV R15, R4 ;  /* 0x00000004000f7202 */ /* 0x000fe20000000f00 */
[----:B------:R-:W-:Y:S01]  /*01d0*/  IMAD.MOV.U32 R7, RZ, RZ, R13 ;  /* 0x000000ffff077224 */ /* 0x000fe200078e000d */
[----:B------:R-:W-:Y:S02]  /*01e0*/  MOV R4, R3 ;  /* 0x0000000300047202 */ /* 0x000fe40000000f00 */
[----:B--2---:R-:W-:Y:S01]  /*01f0*/  FSETP.GT.AND P0, PT, R11, R6, PT ;  /* 0x000000060b00720b */ /* 0x004fe20003f04000 */
[----:B------:R-:W-:-:S12]  /*0200*/  IMAD.MOV.U32 R6, RZ, RZ, R11 ;  /* 0x000000ffff067224 */ /* 0x000fd800078e000b */
[----:B------:R-:W-:Y:S05]  /*0210*/  @P0 BRA `(.L_x_4) ;  /* 0x00000000001c0947 */ /* 0x000fea0003800000 */
[----:B------:R-:W-:Y:S01]  /*0220*/  FSETP.GT.AND P0, PT, R11, R16, PT ;  /* 0x000000100b00720b */ /* 0x000fe20003f04000 */
[----:B------:R-:W-:Y:S01]  /*0230*/  IMAD.MOV.U32 R7, RZ, RZ, R16 ;  /* 0x000000ffff077224 */ /* 0x000fe200078e0010 */
[----:B------:R-:W-:Y:S01]  /*0240*/  MOV R5, R14 ;  /* 0x0000000e00057202 */ /* 0x000fe20000000f00 */
[----:B------:R-:W-:Y:S01]  /*0250*/  IMAD.MOV.U32 R4, RZ, RZ, R15 ;  /* 0x000000ffff047224 */ /* 0x000fe200078e000f */
[----:B------:R-:W-:-:S09]  /*0260*/  MOV R6, R13 ;  /* 0x0000000d00067202 */ /* 0x000fd20000000f00 */
[----:B------:R-:W-:Y:S02]  /*0270*/  @P0 IMAD.MOV.U32 R7, RZ, RZ, R11 ;  /* 0x000000ffff070224 */ /* 0x000fe400078e000b */
[----:B------:R-:W-:-:S07]  /*0280*/  @P0 IMAD.MOV.U32 R5, RZ, RZ, R3 ;  /* 0x000000ffff050224 */ /* 0x000fce00078e0003 */
.L_x_4:
[----:B------:R-:W-:Y:S05]  /*0290*/  BSYNC.RECONVERGENT B1 ;  /* 0x0000000000017941 */ /* 0x000fea0003800200 */
.L_x_3:
[----:B0-----:R-:W-:-:S05]  /*02a0*/  IMAD.IADD R3, R12, 0x1, R3 ;  /* 0x000000010c037824 */ /* 0x001fca00078e0203 */
[----:B------:R-:W-:-:S13]  /*02b0*/  ISETP.GE.AND P0, PT, R3, R18, PT ;  /* 0x000000120300720c */ /* 0x000fda0003f06270 */
[----:B------:R-:W-:Y:S05]  /*02c0*/  @!P0 BRA `(.L_x_5) ;  /* 0xfffffffc009c8947 */ /* 0x000fea000383ffff */
.L_x_2:
[----:B------:R-:W-:Y:S05]  /*02d0*/  BSYNC.RECONVERGENT B0 ;  /* 0x0000000000007941 */ /* 0x000fea0003800200 */
.L_x_1:
[----:B------:R-:W0:Y:S01]  /*02e0*/  S2UR UR6, SR_CgaCtaId ;  /* 0x00000000000679c3 */ /* 0x000e220000008800 */
[----:B------:R-:W-:Y:S02]  /*02f0*/  UMOV UR4, 0x400 ;  /* 0x0000040000047882 */ /* 0x000fe40000000000 */
[----:B------:R-:W-:Y:S02]  /*0300*/  UIADD3 UR5, UPT, UPT, UR4, 0x80, URZ ;  /* 0x0000008004057890 */ /* 0x000fe4000fffe0ff */
[----:B0-----:R-:W-:Y:S02]  /*0310*/  ULEA UR4, UR6, UR4, 0x18 ;  /* 0x0000000406047291 */ /* 0x001fe4000f8ec0ff */
[----:B------:R-:W-:-:S04]  /*0320*/  ULEA UR5, UR6, UR5, 0x18 ;  /* 0x0000000506057291 */ /* 0x000fc8000f8ec0ff */
[C---:B------:R-:W-:Y:S02]  /*0330*/  LEA R3, R0.reuse, UR4, 0x3 ;  /* 0x0000000400037c11 */ /* 0x040fe4000f8e18ff */
[----:B------:R-:W-:-:S03]  /*0340*/  LEA R8, R0, UR5, 0x3 ;  /* 0x0000000500087c11 */ /* 0x000fc6000f8e18ff */
[----:B------:R-:W0:Y:S01]  /*0350*/  LDCU UR4, c[0x0][0x360] ;  /* 0x00006c00ff0477ac */ /* 0x000e220008000800 */
[----:B------:R1:W-:Y:S04]  /*0360*/  STS.64 [R3], R6 ;  /* 0x0000000603007388 */ /* 0x0003e80000000a00 */
[----:B------:R1:W-:Y:S01]  /*0370*/  STS.64 [R8], R4 ;  /* 0x0000000408007388 */ /* 0x0003e20000000a00 */
[----:B0-----:R-:W-:Y:S01]  /*0380*/  UISETP.GE.U32.AND UP0, UPT, UR4, 0x2, UPT ;  /* 0x000000020400788c */ /* 0x001fe2000bf06070 */
[----:B------:R-:W-:Y:S08]  /*0390*/  BAR.SYNC.DEFER_BLOCKING 0x0 ;  /* 0x0000000000007b1d */ /* 0x000ff00000010000 */
[----:B-1----:R-:W-:Y:S05]  /*03a0*/  BRA.U !UP0, `(.L_x_6) ;  /* 0x0000000108a07547 */ /* 0x002fea000b800000 */
[----:B------:R-:W-:-:S07]  /*03b0*/  MOV R7, UR4 ;  /* 0x0000000400077c02 */ /* 0x000fce0008000f00 */
.L_x_11:
[--C-:B------:R-:W-:Y:S01]  /*03c0*/  IMAD.MOV.U32 R6, RZ, RZ, R7.reuse ;  /* 0x000000ffff067224 */ /* 0x100fe200078e0007 */
[----:B------:R-:W-:Y:S01]  /*03d0*/  SHF.R.U32.HI R7, RZ, 0x1, R7 ;  /* 0x00000001ff077819 */ /* 0x000fe20000011607 */
[----:B------:R-:W-:Y:S03]  /*03e0*/  BSSY.RECONVERGENT B0, `(.L_x_7) ;  /* 0x0000021000007945 */ /* 0x000fe60003800200 */
[----:B------:R-:W-:-:S13]  /*03f0*/  ISETP.GE.U32.AND P0, PT, R0, R7, PT ;  /* 0x000000070000720c */ /* 0x000fda0003f06070 */
[----:B012---:R-:W-:Y:S05]  /*0400*/  @P0 BRA `(.L_x_8) ;  /* 0x0000000000780947 */ /* 0x007fea0003800000 */
[C---:B------:R-:W-:Y:S01]  /*0410*/  IMAD R10, R7.reuse, 0x8, R3 ;  /* 0x00000008070a7824 */ /* 0x040fe200078e0203 */
[----:B------:R-:W-:Y:S01]  /*0420*/  LDS.64 R4, [R3] ;  /* 0x0000000003047984 */ /* 0x000fe20000000a00 */
[----:B------:R-:W-:Y:S01]  /*0430*/  IMAD R12, R7, 0x8, R8 ;  /* 0x00000008070c7824 */ /* 0x000fe200078e0208 */
[----:B------:R-:W-:Y:S02]  /*0440*/  BSSY.RECONVERGENT B1, `(.L_x_9) ;  /* 0x0000012000017945 */ /* 0x000fe40003800200 */
[----:B------:R-:W0:Y:S02]  /*0450*/  LDS R11, [R10] ;  /* 0x000000000a0b7984 */ /* 0x000e240000000800 */
[----:B0-----:R-:W-:-:S13]  /*0460*/  FSETP.GEU.AND P0, PT, R4, R11, PT ;  /* 0x0000000b0400720b */ /* 0x001fda0003f0e000 */
[----:B------:R-:W-:-:S04]  /*0470*/  @P0 MOV R4, R5 ;  /* 0x0000000500040202 */ /* 0x000fc80000000f00 */
[----:B------:R-:W-:Y:S01]  /*0480*/  FSETP.GEU.AND P1, PT, R4, R11, PT ;  /* 0x0000000b0400720b */ /* 0x000fe20003f2e000 */
[----:B------:R-:W-:Y:S04]  /*0490*/  @!P0 STS [R3+0x4], R4 ;  /* 0x0000040403008388 */ /* 0x000fe80000000800 */
[----:B------:R-:W0:Y:S04]  /*04a0*/  @!P0 LDS R5, [R8] ;  /* 0x0000000008058984 */ /* 0x000e280000000800 */
[----:B0-----:R-:W-:Y:S04]  /*04b0*/  @!P0 STS [R8+0x4], R5 ;  /* 0x0000040508008388 */ /* 0x001fe80000000800 */
[----:B------:R-:W-:Y:S04]  /*04c0*/  @!P0 STS [R3], R11 ;  /* 0x0000000b03008388 */ /* 0x000fe80000000800 */
[----:B------:R-:W0:Y:S04]  /*04d0*/  @!P0 LDS R9, [R12] ;  /* 0x000000000c098984 */ /* 0x000e280000000800 */
[----:B0-----:R0:W-:Y:S01]  /*04e0*/  @!P0 STS [R8], R9 ;  /* 0x0000000908008388 */ /* 0x0011e20000000800 */
[----:B------:R-:W-:Y:S05]  /*04f0*/  @P1 BRA `(.L_x_10) ;  /* 0x0000000000181947 */ /* 0x000fea0003800000 */
[----:B0-----:R-:W-:Y:S04]  /*0500*/  LDS R9, [R12] ;  /* 0x000000000c097984 */ /* 0x001fe80000000800 */
[----:B------:R-:W0:Y:S02]  /*0510*/  LDS R5, [R8] ;  /* 0x0000000008057984 */ /* 0x000e240000000800 */
[----:B0-----:R-:W-:-:S13]  /*0520*/  ISETP.NE.AND P0, PT, R9, R5, PT ;  /* 0x000000050900720c */ /* 0x001fda0003f05270 */
[----:B------:R1:W-:Y:S01]  /*0530*/  @P0 STS [R3+0x4], R11 ;  /* 0x0000040b03000388 */ /* 0x0003e20000000800 */
[----:B------:R-:W-:-:S03]  /*0540*/  @P0 IMAD.MOV.U32 R4, RZ, RZ, R11 ;  /* 0x000000ffff040224 */ /* 0x000fc600078e000b */
[----:B------:R1:W-:Y:S04]  /*0550*/  @P0 STS [R8+0x4], R9 ;  /* 0x0000040908000388 */ /* 0x0003e80000000800 */
.L_x_10:
[----:B------:R-:W-:Y:S05]  /*0560*/  BSYNC.RECONVERGENT B1 ;  /* 0x0000000000017941 */ /* 0x000fea0003800200 */
.L_x_9:
[----:B------:R-:W2:Y:S02]  /*0570*/  LDS R10, [R10+0x4] ;  /* 0x000004000a0a7984 */ /* 0x000ea40000000800 */
[----:B--2---:R-:W-:-:S13]  /*0580*/  FSETP.GEU.AND P0, PT, R4, R10, PT ;  /* 0x0000000a0400720b */ /* 0x004fda0003f0e000 */
[----:B------:R-:W-:Y:S05]  /*0590*/  @P0 BRA `(.L_x_8) ;  /* 0x0000000000140947 */ /* 0x000fea0003800000 */
[----:B------:R-:W-:Y:S04]  /*05a0*/  LDS R5, [R12+0x4] ;  /* 0x000004000c057984 */ /* 0x000fe80000000800 */
[----:B------:R-:W2:Y:S02]  /*05b0*/  LDS R4, [R8] ;  /* 0x0000000008047984 */ /* 0x000ea40000000800 */
[----:B--2---:R-:W-:-:S13]  /*05c0*/  ISETP.NE.AND P0, PT, R5, R4, PT ;  /* 0x000000040500720c */ /* 0x004fda0003f05270 */
[----:B------:R2:W-:Y:S04]  /*05d0*/  @P0 STS [R3+0x4], R10 ;  /* 0x0000040a03000388 */ /* 0x0005e80000000800 */
[----:B------:R2:W-:Y:S02]  /*05e0*/  @P0 STS [R8+0x4], R5 ;  /* 0x0000040508000388 */ /* 0x0005e40000000800 */
.L_x_8:
[----:B------:R-:W-:Y:S05]  /*05f0*/  BSYNC.RECONVERGENT B0 ;  /* 0x0000000000007941 */ /* 0x000fea0003800200 */
.L_x_7:
[----:B------:R-:W-:Y:S01]  /*0600*/  BAR.SYNC.DEFER_BLOCKING 0x0 ;  /* 0x0000000000007b1d */ /* 0x000fe20000010000 */
[----:B------:R-:W-:-:S13]  /*0610*/  ISETP.GT.U32.AND P0, PT, R6, 0x3, PT ;  /* 0x000000030600780c */ /* 0x000fda0003f04070 */
[----:B------:R-:W-:Y:S05]  /*0620*/  @P0 BRA `(.L_x_11) ;  /* 0xfffffffc00640947 */ /* 0x000fea000383ffff */
.L_x_6:
[----:B------:R-:W3:Y:S02]  /*0630*/  LDCU UR4, c[0x0][0x398] ;  /* 0x00007300ff0477ac */ /* 0x000ee40008000800 */
[----:B---3--:R-:W-:-:S04]  /*0640*/  ISETP.GE.AND P0, PT, R2, UR4, PT ;  /* 0x0000000402007c0c */ /* 0x008fc8000bf06270 */
[----:B------:R-:W-:-:S13]  /*0650*/  ISETP.NE.OR P0, PT, R0, RZ, P0 ;  /* 0x000000ff0000720c */ /* 0x000fda0000705670 */
[----:B------:R-:W-:Y:S05]  /*0660*/  @P0 EXIT ;  /* 0x000000000000094d */ /* 0x000fea0003800000 */
[----:B------:R-:W3:Y:S01]  /*0670*/  S2UR UR5, SR_CgaCtaId ;  /* 0x00000000000579c3 */ /* 0x000ee20000008800 */
[----:B------:R-:W-:Y:S01]  /*0680*/  UMOV UR4, 0x400 ;  /* 0x0000040000047882 */ /* 0x000fe20000000000 */
[----:B-12---:R-:W-:Y:S02]  /*0690*/  HFMA2 R3, -RZ, RZ, 0.96630859375, -0.0022525787353515625 ;  /* 0x3bbb989dff037431 */ /* 0x006fe400000001ff */
[----:B------:R-:W-:Y:S01]  /*06a0*/  IMAD.MOV.U32 R7, RZ, RZ, 0x437c0000 ;  /* 0x437c0000ff077424 */ /* 0x000fe200078e00ff */
[----:B---3--:R-:W-:-:S09]  /*06b0*/  ULEA UR4, UR5, UR4, 0x18 ;  /* 0x0000000405047291 */ /* 0x008fd2000f8ec0ff */
[----:B------:R-:W1:Y:S02]  /*06c0*/  LDS.64 R4, [UR4] ;  /* 0x00000004ff047984 */ /* 0x000e640008000a00 */
[C---:B-1----:R-:W-:Y:S01]  /*06d0*/  FADD R5, -R4.reuse, R5 ;  /* 0x0000000504057221 */ /* 0x042fe20000000100 */
[----:B------:R-:W-:-:S03]  /*06e0*/  FADD R4, R4, -R4 ;  /* 0x8000000404047221 */ /* 0x000fc60000000000 */
[----:B------:R-:W-:-:S04]  /*06f0*/  FFMA.SAT R0, R5, R3, 0.5 ;  /* 0x3f00000005007423 */ /* 0x000fc80000002003 */
[----:B------:R-:W-:Y:S01]  /*0700*/  FFMA.RM R6, R0, R7, 12582913 ;  /* 0x4b40000100067423 */ /* 0x000fe20000004007 */
[----:B------:R-:W-:-:S03]  /*0710*/  FFMA.SAT R0, R4, R3, 0.5 ;  /* 0x3f00000004007423 */ /* 0x000fc60000002003 */
[----:B0-----:R-:W-:Y:S01]  /*0720*/  FADD R8, R6, -12583039 ;  /* 0xcb40007f06087421 */ /* 0x001fe20000000000 */
[----:B------:R-:W-:Y:S01]  /*0730*/  FFMA.RM R0, R0, R7, 12582913 ;  /* 0x4b40000100007423 */ /* 0x000fe20000004007 */
[----:B------:R-:W-:Y:S02]  /*0740*/  IMAD.SHL.U32 R6, R6, 0x800000, RZ ;  /* 0x0080000006067824 */ /* 0x000fe400078e00ff */
[----:B------:R-:W-:Y:S01]  /*0750*/  FFMA R8, R5, 1.4426950216293334961, -R8 ;  /* 0x3fb8aa3b05087823 */ /* 0x000fe20000000808 */
[----:B------:R-:W-:-:S03]  /*0760*/  FADD R3, R0, -12583039 ;  /* 0xcb40007f00037421 */ /* 0x000fc60000000000 */
[----:B------:R-:W-:Y:S01]  /*0770*/  FFMA R7, R5, 1.925963033500011079e-08, R8 ;  /* 0x32a5706005077823 */ /* 0x000fe20000000008 */
[C---:B------:R-:W-:Y:S01]  /*0780*/  FFMA R3, R4.reuse, 1.4426950216293334961, -R3 ;  /* 0x3fb8aa3b04037823 */ /* 0x040fe20000000803 */
[----:B------:R-:W0:Y:S03]  /*0790*/  LDC.64 R8, c[0x0][0x388] ;  /* 0x0000e200ff087b82 */ /* 0x000e260000000a00 */
[----:B------:R-:W-:Y:S01]  /*07a0*/  FFMA R10, R4, 1.925963033500011079e-08, R3 ;  /* 0x32a57060040a7823 */ /* 0x000fe20000000003 */
[----:B------:R-:W1:Y:S01]  /*07b0*/  MUFU.EX2 R7, R7 ;  /* 0x0000000700077308 */ /* 0x000e620000000800 */
[----:B------:R-:W2:Y:S01]  /*07c0*/  LDS.64 R4, [UR4+0x80] ;  /* 0x00008004ff047984 */ /* 0x000ea20008000a00 */
[----:B------:R-:W-:-:S06]  /*07d0*/  SHF.L.U32 R3, R0, 0x17, RZ ;  /* 0x0000001700037819 */ /* 0x000fcc00000006ff */
[----:B------:R-:W3:Y:S01]  /*07e0*/  MUFU.EX2 R10, R10 ;  /* 0x0000000a000a7308 */ /* 0x000ee20000000800 */
[----:B-1----:R-:W-:Y:S01]  /*07f0*/  FMUL R0, R6, R7 ;  /* 0x0000000706007220 */ /* 0x002fe20000400000 */
[----:B------:R-:W-:-:S04]  /*0800*/  IMAD.SHL.U32 R7, R2, 0x2, RZ ;  /* 0x0000000202077824 */ /* 0x000fc800078e00ff */
[----:B0-----:R-:W-:-:S04]  /*0810*/  IMAD.WIDE.U32 R8, R7, 0x4, R8 ;  /* 0x0000000407087825 */ /* 0x001fc800078e0008 */
[----:B---3--:R-:W-:-:S04]  /*0820*/  FMUL R3, R3, R10 ;  /* 0x0000000a03037220 */ /* 0x008fc80000400000 */
[----:B------:R-:W-:-:S04]  /*0830*/  FADD R6, R3, R0 ;  /* 0x0000000003067221 */ /* 0x000fc80000000000 */
[----:B------:R-:W0:Y:S01]  /*0840*/  MUFU.RCP R11, R6 ;  /* 0x00000006000b7308 */ /* 0x000e220000001000 */
[----:B--2---:R1:W-:Y:S07]  /*0850*/  STG.E desc[UR8][R8.64], R4 ;  /* 0x0000000408007986 */ /* 0x0043ee000c101908 */
[----:B------:R-:W2:Y:S01]  /*0860*/  FCHK P0, R3, R6 ;  /* 0x0000000603007302 */ /* 0x000ea20000000000 */
[----:B------:R1:W-:Y:S01]  /*0870*/  STG.E desc[UR8][R8.64+0x4], R5 ;  /* 0x0000040508007986 */ /* 0x0003e2000c101908 */
[----:B0-----:R-:W-:-:S04]  /*0880*/  FFMA R2, -R6, R11, 1 ;  /* 0x3f80000006027423 */ /* 0x001fc8000000010b */
[----:B------:R-:W-:-:S04]  /*0890*/  FFMA R2, R11, R2, R11 ;  /* 0x000000020b027223 */ /* 0x000fc8000000000b */
[----:B------:R-:W-:-:S04]  /*08a0*/  FFMA R11, R3, R2, RZ ;  /* 0x00000002030b7223 */ /* 0x000fc800000000ff */
[----:B------:R-:W-:-:S04]  /*08b0*/  FFMA R10, -R6, R11, R3 ;  /* 0x0000000b060a7223 */ /* 0x000fc80000000103 */
[----:B------:R-:W-:Y:S01]  /*08c0*/  FFMA R11, R2, R10, R11 ;  /* 0x0000000a020b7223 */ /* 0x000fe2000000000b */
[----:B-12---:R-:W-:Y:S06]  /*08d0*/  @!P0 BRA `(.L_x_12) ;  /* 0x0000000000108947 */ /* 0x006fec0003800000 */
[----:B------:R-:W-:Y:S01]  /*08e0*/  IMAD.MOV.U32 R2, RZ, RZ, R6 ;  /* 0x000000ffff027224 */ /* 0x000fe200078e0006 */
[----:B------:R-:W-:-:S07]  /*08f0*/  MOV R8, 0x910 ;  /* 0x0000091000087802 */ /* 0x000fce0000000f00 */
[----:B------:R-:W-:Y:S05]  /*0900*/  CALL.REL.NOINC `($__internal_0_$__cuda_sm3x_div_rn_noftz_f32_slowpath) ;  /* 0x00000000004c7944 */ /* 0x000fea0003c00000 */
[----:B------:R-:W-:-:S07]  /*0910*/  MOV R11, R2 ;  /* 0x00000002000b7202 */ /* 0x000fce0000000f00 */
.L_x_12:
[----:B------:R-:W0:Y:S01]  /*0920*/  LDC.64 R4, c[0x0][0x390] ;  /* 0x0000e400ff047b82 */ /* 0x000e220000000a00 */
[----:B------:R-:W1:Y:S08]  /*0930*/  MUFU.RCP R3, R6 ;  /* 0x0000000600037308 */ /* 0x000e700000001000 */
[----:B------:R-:W2:Y:S01]  /*0940*/  FCHK P0, R0, R6 ;  /* 0x0000000600007302 */ /* 0x000ea20000000000 */
[----:B-1----:R-:W-:-:S04]  /*0950*/  FFMA R2, -R6, R3, 1 ;  /* 0x3f80000006027423 */ /* 0x002fc80000000103 */
[----:B------:R-:W-:Y:S01]  /*0960*/  FFMA R8, R3, R2, R3 ;  /* 0x0000000203087223 */ /* 0x000fe20000000003 */
[----:B0-----:R-:W-:-:S04]  /*0970*/  IMAD.WIDE.U32 R4, R7, 0x4, R4 ;  /* 0x0000000407047825 */ /* 0x001fc800078e0004 */
[----:B------:R-:W-:Y:S01]  /*0980*/  FFMA R3, R0, R8, RZ ;  /* 0x0000000800037223 */ /* 0x000fe200000000ff */
[----:B------:R0:W-:Y:S03]  /*0990*/  STG.E desc[UR8][R4.64], R11 ;  /* 0x0000000b04007986 */ /* 0x0001e6000c101908 */
[----:B------:R-:W-:-:S04]  /*09a0*/  FFMA R2, -R6, R3, R0 ;  /* 0x0000000306027223 */ /* 0x000fc80000000100 */
[----:B------:R-:W-:Y:S01]  /*09b0*/  FFMA R3, R8, R2, R3 ;  /* 0x0000000208037223 */ /* 0x000fe20000000003 */
[----:B--2---:R-:W-:Y:S06]  /*09c0*/  @!P0 BRA `(.L_x_13) ;  /* 0x0000000000148947 */ /* 0x004fec0003800000 */
[----:B------:R-:W-:Y:S01]  /*09d0*/  IMAD.MOV.U32 R3, RZ, RZ, R0 ;  /* 0x000000ffff037224 */ /* 0x000fe200078e0000 */
[----:B------:R-:W-:Y:S01]  /*09e0*/  MOV R8, 0xa10 ;  /* 0x00000a1000087802 */ /* 0x000fe20000000f00 */
[----:B------:R-:W-:-:S07]  /*09f0*/  IMAD.MOV.U32 R2, RZ, RZ, R6 ;  /* 0x000000ffff027224 */ /* 0x000fce00078e0006 */
[----:B0-----:R-:W-:Y:S05]  /*0a00*/  CALL.REL.NOINC `($__internal_0_$__cuda_sm3x_div_rn_noftz_f32_slowpath) ;  /* 0x00000000000c7944 */ /* 0x001fea0003c00000 */
[----:B------:R-:W-:-:S07]  /*0a10*/  MOV R3, R2 ;  /* 0x0000000200037202 */ /* 0x000fce0000000f00 */
.L_x_13:
[----:B------:R-:W-:Y:S01]  /*0a20*/  STG.E desc[UR8][R4.64+0x4], R3 ;  /* 0x0000040304007986 */ /* 0x000fe2000c101908 */
[----:B------:R-:W-:Y:S05]  /*0a30*/  EXIT ;  /* 0x000000000000794d */ /* 0x000fea0003800000 */
        .weak           $__internal_0_$__cuda_sm3x_div_rn_noftz_f32_slowpath
        .type           $__internal_0_$__cuda_sm3x_div_rn_noftz_f32_slowpath,@function
        .size           $__internal_0_$__cuda_sm3x_div_rn_noftz_f32_slowpath,(.L_x_26 - $__internal_0_$__cuda_sm3x_div_rn_noftz_f32_slowpath)
$__internal_0_$__cuda_sm3x_div_rn_noftz_f32_slowpath:
[----:B------:R-:W-:Y:S02]  /*0a40*/  SHF.R.U32.HI R10, RZ, 0x17, R2 ;  /* 0x00000017ff0a7819 */ /* 0x000fe40000011602 */
[----:B------:R-:W-:Y:S02]  /*0a50*/  SHF.R.U32.HI R9, RZ, 0x17, R3 ;  /* 0x00000017ff097819 */ /* 0x000fe40000011603 */
[----:B------:R-:W-:Y:S02]  /*0a60*/  LOP3.LUT R17, R10, 0xff, RZ, 0xc0, !PT ;  /* 0x000000ff0a117812 */ /* 0x000fe400078ec0ff */
[----:B------:R-:W-:-:S03]  /*0a70*/  LOP3.LUT R10, R9, 0xff, RZ, 0xc0, !PT ;  /* 0x000000ff090a7812 */ /* 0x000fc600078ec0ff */
[----:B------:R-:W-:Y:S02]  /*0a80*/  VIADD R12, R17, 0xffffffff ;  /* 0xffffffff110c7836 */ /* 0x000fe40000000000 */
[----:B------:R-:W-:-:S03]  /*0a90*/  VIADD R11, R10, 0xffffffff ;  /* 0xffffffff0a0b7836 */ /* 0x000fc60000000000 */
[----:B------:R-:W-:-:S04]  /*0aa0*/  ISETP.GT.U32.AND P0, PT, R12, 0xfd, PT ;  /* 0x000000fd0c00780c */ /* 0x000fc80003f04070 */
[----:B------:R-:W-:-:S13]  /*0ab0*/  ISETP.GT.U32.OR P0, PT, R11, 0xfd, P0 ;  /* 0x000000fd0b00780c */ /* 0x000fda0000704470 */
[----:B------:R-:W-:Y:S01]  /*0ac0*/  @!P0 MOV R9, RZ ;  /* 0x000000ff00098202 */ /* 0x000fe20000000f00 */
[----:B------:R-:W-:Y:S06]  /*0ad0*/  @!P0 BRA `(.L_x_14) ;  /* 0x00000000005c8947 */ /* 0x000fec0003800000 */
[----:B------:R-:W-:Y:S02]  /*0ae0*/  FSETP.GTU.FTZ.AND P0, PT, |R3|, +INF , PT ;  /* 0x7f8000000300780b */ /* 0x000fe40003f1c200 */
[----:B------:R-:W-:-:S04]  /*0af0*/  FSETP.GTU.FTZ.AND P1, PT, |R2|, +INF , PT ;  /* 0x7f8000000200780b */ /* 0x000fc80003f3c200 */
[----:B------:R-:W-:-:S13]  /*0b00*/  PLOP3.LUT P0, PT, P0, P1, PT, 0xf8, 0x8f ;  /* 0x00000000008f781c */ /* 0x000fda0000703f70 */
[----:B------:R-:W-:Y:S05]  /*0b10*/  @P0 BRA `(.L_x_15) ;  /* 0x0000000400440947 */ /* 0x000fea0003800000 */
[----:B------:R-:W-:-:S13]  /*0b20*/  LOP3.LUT P0, RZ, R2, 0x7fffffff, R3, 0xc8, !PT ;  /* 0x7fffffff02ff7812 */ /* 0x000fda000780c803 */
[----:B------:R-:W-:Y:S05]  /*0b30*/  @!P0 BRA `(.L_x_16) ;  /* 0x0000000400348947 */ /* 0x000fea0003800000 */
[C---:B------:R-:W-:Y:S02]  /*0b40*/  FSETP.NEU.FTZ.AND P2, PT, |R3|.reuse, +INF , PT ;  /* 0x7f8000000300780b */ /* 0x040fe40003f5d200 */
[----:B------:R-:W-:Y:S02]  /*0b50*/  FSETP.NEU.FTZ.AND P1, PT, |R2|, +INF , PT ;  /* 0x7f8000000200780b */ /* 0x000fe40003f3d200 */
[----:B------:R-:W-:-:S11]  /*0b60*/  FSETP.NEU.FTZ.AND P0, PT, |R3|, +INF , PT ;  /* 0x7f8000000300780b */ /* 0x000fd60003f1d200 */
[----:B------:R-:W-:Y:S05]  /*0b70*/  @!P1 BRA !P2, `(.L_x_16) ;  /* 0x0000000400249947 */ /* 0x000fea0005000000 */
[----:B------:R-:W-:-:S04]  /*0b80*/  LOP3.LUT P2, RZ, R3, 0x7fffffff, RZ, 0xc0, !PT ;  /* 0x7fffffff03ff7812 */ /* 0x000fc8000784c0ff */
[----:B------:R-:W-:-:S13]  /*0b90*/  PLOP3.LUT P1, PT, P1, P2, PT, 0x2f, 0xf2 ;  /* 0x0000000000f2781c */ /* 0x000fda0000f24577 */
[----:B------:R-:W-:Y:S05]  /*0ba0*/  @P1 BRA `(.L_x_17) ;  /* 0x0000000400101947 */ /* 0x000fea0003800000 */
[----:B------:R-:W-:-:S04]  /*0bb0*/  LOP3.LUT P1, RZ, R2, 0x7fffffff, RZ, 0xc0, !PT ;  /* 0x7fffffff02ff7812 */ /* 0x000fc8000782c0ff */
[----:B------:R-:W-:-:S13]  /*0bc0*/  PLOP3.LUT P0, PT, P0, P1, PT, 0x2f, 0xf2 ;  /* 0x0000000000f2781c */ /* 0x000fda0000702577 */
[----:B------:R-:W-:Y:S05]  /*0bd0*/  @P0 BRA `(.L_x_18) ;  /* 0x0000000000f80947 */ /* 0x000fea0003800000 */
[----:B------:R-:W-:Y:S02]  /*0be0*/  ISETP.GE.AND P0, PT, R11, RZ, PT ;  /* 0x000000ff0b00720c */ /* 0x000fe40003f06270 */
[----:B------:R-:W-:-:S11]  /*0bf0*/  ISETP.GE.AND P1, PT, R12, RZ, PT ;  /* 0x000000ff0c00720c */ /* 0x000fd60003f26270 */
[----:B------:R-:W-:Y:S02]  /*0c00*/  @P0 IMAD.MOV.U32 R9, RZ, RZ, RZ ;  /* 0x000000ffff090224 */ /* 0x000fe400078e00ff */
[----:B------:R-:W-:Y:S01]  /*0c10*/  @!P0 FFMA R3, R3, 1.84467440737095516160e+19, RZ ;  /* 0x5f80000003038823 */ /* 0x000fe200000000ff */
[----:B------:R-:W-:Y:S02]  /*0c20*/  @!P0 IMAD.MOV.U32 R9, RZ, RZ, -0x40 ;  /* 0xffffffc0ff098424 */ /* 0x000fe400078e00ff */
[----:B------:R-:W-:-:S03]  /*0c30*/  @!P1 FFMA R2, R2, 1.84467440737095516160e+19, RZ ;  /* 0x5f80000002029823 */ /* 0x000fc600000000ff */
[----:B------:R-:W-:-:S07]  /*0c40*/  @!P1 IADD3 R9, PT, PT, R9, 0x40, RZ ;  /* 0x0000004009099810 */ /* 0x000fce0007ffe0ff */
.L_x_14:
[----:B------:R-:W-:Y:S01]  /*0c50*/  LEA R11, R17, 0xc0800000, 0x17 ;  /* 0xc0800000110b7811 */ /* 0x000fe200078eb8ff */
[----:B------:R-:W-:-:S04]  /*0c60*/  VIADD R10, R10, 0xffffff81 ;  /* 0xffffff810a0a7836 */ /* 0x000fc80000000000 */
[----:B------:R-:W-:Y:S02]  /*0c70*/  IMAD.IADD R11, R2, 0x1, -R11 ;  /* 0x00000001020b7824 */ /* 0x000fe400078e0a0b */
[C---:B------:R-:W-:Y:S01]  /*0c80*/  IMAD R2, R10.reuse, -0x800000, R3 ;  /* 0xff8000000a027824 */ /* 0x040fe200078e0203 */
[----:B------:R-:W-:Y:S01]  /*0c90*/  IADD3 R10, PT, PT, R10, 0x7f, -R17 ;  /* 0x0000007f0a0a7810 */ /* 0x000fe20007ffe811 */
[----:B------:R-:W0:Y:S01]  /*0ca0*/  MUFU.RCP R12, R11 ;  /* 0x0000000b000c7308 */ /* 0x000e220000001000 */
[----:B------:R-:W-:Y:S02]  /*0cb0*/  FADD.FTZ R13, -R11, -RZ ;  /* 0x800000ff0b0d7221 */ /* 0x000fe40000010100 */
[----:B------:R-:W-:Y:S02]  /*0cc0*/  IADD3 R10, PT, PT, R10, R9, RZ ;  /* 0x000000090a0a7210 */ /* 0x000fe40007ffe0ff */
[----:B0-----:R-:W-:-:S04]  /*0cd0*/  FFMA R15, R12, R13, 1 ;  /* 0x3f8000000c0f7423 */ /* 0x001fc8000000000d */
[----:B------:R-:W-:-:S04]  /*0ce0*/  FFMA R14, R12, R15, R12 ;  /* 0x0000000f0c0e7223 */ /* 0x000fc8000000000c */
[----:B------:R-:W-:-:S04]  /*0cf0*/  FFMA R3, R2, R14, RZ ;  /* 0x0000000e02037223 */ /* 0x000fc800000000ff */
[----:B------:R-:W-:-:S04]  /*0d00*/  FFMA R12, R13, R3, R2 ;  /* 0x000000030d0c7223 */ /* 0x000fc80000000002 */
[----:B------:R-:W-:-:S04]  /*0d10*/  FFMA R15, R14, R12, R3 ;  /* 0x0000000c0e0f7223 */ /* 0x000fc80000000003 */
[----:B------:R-:W-:-:S04]  /*0d20*/  FFMA R12, R13, R15, R2 ;  /* 0x0000000f0d0c7223 */ /* 0x000fc80000000002 */
[----:B------:R-:W-:-:S05]  /*0d30*/  FFMA R2, R14, R12, R15 ;  /* 0x0000000c0e027223 */ /* 0x000fca000000000f */
[----:B------:R-:W-:-:S04]  /*0d40*/  SHF.R.U32.HI R3, RZ, 0x17, R2 ;  /* 0x00000017ff037819 */ /* 0x000fc80000011602 */
[----:B------:R-:W-:-:S05]  /*0d50*/  LOP3.LUT R3, R3, 0xff, RZ, 0xc0, !PT ;  /* 0x000000ff03037812 */ /* 0x000fca00078ec0ff */
[----:B------:R-:W-:-:S04]  /*0d60*/  IMAD.IADD R11, R3, 0x1, R10 ;  /* 0x00000001030b7824 */ /* 0x000fc800078e020a */
[----:B------:R-:W-:-:S05]  /*0d70*/  VIADD R3, R11, 0xffffffff ;  /* 0xffffffff0b037836 */ /* 0x000fca0000000000 */
[----:B------:R-:W-:-:S13]  /*0d80*/  ISETP.GE.U32.AND P0, PT, R3, 0xfe, PT ;  /* 0x000000fe0300780c */ /* 0x000fda0003f06070 */
[----:B------:R-:W-:Y:S05]  /*0d90*/  @!P0 BRA `(.L_x_19) ;  /* 0x0000000000808947 */ /* 0x000fea0003800000 */
[----:B------:R-:W-:-:S13]  /*0da0*/  ISETP.GT.AND P0, PT, R11, 0xfe, PT ;  /* 0x000000fe0b00780c */ /* 0x000fda0003f04270 */
[----:B------:R-:W-:Y:S05]  /*0db0*/  @P0 BRA `(.L_x_20) ;  /* 0x00000000006c0947 */ /* 0x000fea0003800000 */
[----:B------:R-:W-:-:S13]  /*0dc0*/  ISETP.GE.AND P0, PT, R11, 0x1, PT ;  /* 0x000000010b00780c */ /* 0x000fda0003f06270 */
[----:B------:R-:W-:Y:S05]  /*0dd0*/  @P0 BRA `(.L_x_21) ;  /* 0x0000000000980947 */ /* 0x000fea0003800000 */
[----:B------:R-:W-:Y:S02]  /*0de0*/  ISETP.GE.AND P0, PT, R11, -0x18, PT ;  /* 0xffffffe80b00780c */ /* 0x000fe40003f06270 */
[----:B------:R-:W-:-:S11]  /*0df0*/  LOP3.LUT R2, R2, 0x80000000, RZ, 0xc0, !PT ;  /* 0x8000000002027812 */ /* 0x000fd600078ec0ff */
[----:B------:R-:W-:Y:S05]  /*0e00*/  @!P0 BRA `(.L_x_21) ;  /* 0x00000000008c8947 */ /* 0x000fea0003800000 */
[CCC-:B------:R-:W-:Y:S01]  /*0e10*/  FFMA.RZ R3, R14.reuse, R12.reuse, R15.reuse ;  /* 0x0000000c0e037223 */ /* 0x1c0fe2000000c00f */
[CCC-:B------:R-:W-:Y:S01]  /*0e20*/  FFMA.RM R10, R14.reuse, R12.reuse, R15.reuse ;  /* 0x0000000c0e0a7223 */ /* 0x1c0fe2000000400f */
[C---:B------:R-:W-:Y:S02]  /*0e30*/  ISETP.NE.AND P2, PT, R11.reuse, RZ, PT ;  /* 0x000000ff0b00720c */ /* 0x040fe40003f45270 */
[----:B------:R-:W-:Y:S02]  /*0e40*/  ISETP.NE.AND P1, PT, R11, RZ, PT ;  /* 0x000000ff0b00720c */ /* 0x000fe40003f25270 */
[----:B------:R-:W-:Y:S01]  /*0e50*/  LOP3.LUT R9, R3, 0x7fffff, RZ, 0xc0, !PT ;  /* 0x007fffff03097812 */ /* 0x000fe200078ec0ff */
[----:B------:R-:W-:Y:S01]  /*0e60*/  FFMA.RP R3, R14, R12, R15 ;  /* 0x0000000c0e037223 */ /* 0x000fe2000000800f */
[----:B------:R-:W-:Y:S01]  /*0e70*/  IADD3 R12, PT, PT, R11, 0x20, RZ ;  /* 0x000000200b0c7810 */ /* 0x000fe20007ffe0ff */
[----:B------:R-:W-:Y:S01]  /*0e80*/  IMAD.MOV R11, RZ, RZ, -R11 ;  /* 0x000000ffff0b7224 */ /* 0x000fe200078e0a0b */
[----:B------:R-:W-:-:S02]  /*0e90*/  LOP3.LUT R9, R9, 0x800000, RZ, 0xfc, !PT ;  /* 0x0080000009097812 */ /* 0x000fc400078efcff */
[----:B------:R-:W-:Y:S02]  /*0ea0*/  FSETP.NEU.FTZ.AND P0, PT, R3, R10, PT ;  /* 0x0000000a0300720b */ /* 0x000fe40003f1d000 */
[----:B------:R-:W-:Y:S02]  /*0eb0*/  SHF.L.U32 R12, R9, R12, RZ ;  /* 0x0000000c090c7219 */ /* 0x000fe400000006ff */
[----:B------:R-:W-:Y:S02]  /*0ec0*/  SEL R10, R11, RZ, P2 ;  /* 0x000000ff0b0a7207 */ /* 0x000fe40001000000 */
[----:B------:R-:W-:Y:S02]  /*0ed0*/  ISETP.NE.AND P1, PT, R12, RZ, P1 ;  /* 0x000000ff0c00720c */ /* 0x000fe40000f25270 */
[----:B------:R-:W-:Y:S02]  /*0ee0*/  SHF.R.U32.HI R10, RZ, R10, R9 ;  /* 0x0000000aff0a7219 */ /* 0x000fe40000011609 */
[----:B------:R-:W-:-:S02]  /*0ef0*/  PLOP3.LUT P0, PT, P0, P1, PT, 0xf8, 0x8f ;  /* 0x00000000008f781c */ /* 0x000fc40000703f70 */
[----:B------:R-:W-:Y:S02]  /*0f00*/  SHF.R.U32.HI R12, RZ, 0x1, R10 ;  /* 0x00000001ff0c7819 */ /* 0x000fe4000001160a */
[----:B------:R-:W-:-:S04]  /*0f10*/  SEL R3, RZ, 0x1, !P0 ;  /* 0x00000001ff037807 */ /* 0x000fc80004000000 */
[----:B------:R-:W-:-:S04]  /*0f20*/  LOP3.LUT R3, R3, 0x1, R12, 0xf8, !PT ;  /* 0x0000000103037812 */ /* 0x000fc800078ef80c */
[----:B------:R-:W-:-:S05]  /*0f30*/  LOP3.LUT R3, R3, R10, RZ, 0xc0, !PT ;  /* 0x0000000a03037212 */ /* 0x000fca00078ec0ff */
[----:B------:R-:W-:-:S05]  /*0f40*/  IMAD.IADD R3, R12, 0x1, R3 ;  /* 0x000000010c037824 */ /* 0x000fca00078e0203 */
[----:B------:R-:W-:Y:S01]  /*0f50*/  LOP3.LUT R2, R3, R2, RZ, 0xfc, !PT ;  /* 0x0000000203027212 */ /* 0x000fe200078efcff */
[----:B------:R-:W-:Y:S06]  /*0f60*/  BRA `(.L_x_21) ;  /* 0x0000000000347947 */ /* 0x000fec0003800000 */
.L_x_20:
[----:B------:R-:W-:-:S04]  /*0f70*/  LOP3.LUT R2, R2, 0x80000000, RZ, 0xc0, !PT ;  /* 0x8000000002027812 */ /* 0x000fc800078ec0ff */
[----:B------:R-:W-:Y:S01]  /*0f80*/  LOP3.LUT R2, R2, 0x7f800000, RZ, 0xfc, !PT ;  /* 0x7f80000002027812 */ /* 0x000fe200078efcff */
[----:B------:R-:W-:Y:S06]  /*0f90*/  BRA `(.L_x_21) ;  /* 0x0000000000287947 */ /* 0x000fec0003800000 */
.L_x_19:
[----:B------:R-:W-:Y:S01]  /*0fa0*/  LEA R2, R10, R2, 0x17 ;  /* 0x000000020a027211 */ /* 0x000fe200078eb8ff */
[----:B------:R-:W-:Y:S06]  /*0fb0*/  BRA `(.L_x_21) ;  /* 0x0000000000207947 */ /* 0x000fec0003800000 */
.L_x_18:
[----:B------:R-:W-:-:S04]  /*0fc0*/  LOP3.LUT R2, R2, 0x80000000, R3, 0x48, !PT ;  /* 0x8000000002027812 */ /* 0x000fc800078e4803 */
[----:B------:R-:W-:Y:S01]  /*0fd0*/  LOP3.LUT R2, R2, 0x7f800000, RZ, 0xfc, !PT ;  /* 0x7f80000002027812 */ /* 0x000fe200078efcff */
[----:B------:R-:W-:Y:S06]  /*0fe0*/  BRA `(.L_x_21) ;  /* 0x0000000000147947 */ /* 0x000fec0003800000 */
.L_x_17:
[----:B------:R-:W-:Y:S01]  /*0ff0*/  LOP3.LUT R2, R2, 0x80000000, R3, 0x48, !PT ;  /* 0x8000000002027812 */ /* 0x000fe200078e4803 */
[----:B------:R-:W-:Y:S06]  /*1000*/  BRA `(.L_x_21) ;  /* 0x00000000000c7947 */ /* 0x000fec0003800000 */
.L_x_16:
[----:B------:R-:W0:Y:S01]  /*1010*/  MUFU.RSQ R2, -QNAN ;  /* 0xffc0000000027908 */ /* 0x000e220000001400 */
[----:B------:R-:W-:Y:S05]  /*1020*/  BRA `(.L_x_21) ;  /* 0x0000000000047947 */ /* 0x000fea0003800000 */
.L_x_15:
[----:B------:R-:W-:-:S07]  /*1030*/  FADD.FTZ R2, R3, R2 ;  /* 0x0000000203027221 */ /* 0x000fce0000010000 */
.L_x_21:
[----:B------:R-:W-:-:S04]  /*1040*/  IMAD.MOV.U32 R9, RZ, RZ, 0x0 ;  /* 0x00000000ff097424 */ /* 0x000fc800078e00ff */
[----:B0-----:R-:W-:Y:S05]  /*1050*/  RET.REL.NODEC R8 `(_Z25max_reduction_top2_kernelPKfPiPfii) ;  /* 0xffffffec08e87950 */ /* 0x001fea0003c3ffff */
.L_x_22:
        /* <DEDUP_REMOVED lines=10> */
.L_x_26:


//--------------------- .text._Z19matmul_tiled_kernelPKfS0_Pfiii --------------------------
	.section	.text._Z19matmul_tiled_kernelPKfS0_Pfiii,"ax",@progbits
	.align	128
        .global         _Z19matmul_tiled_kernelPKfS0_Pfiii
        .type           _Z19matmul_tiled_kernelPKfS0_Pfiii,@function
        .size           _Z19matmul_tiled_kernelPKfS0_Pfiii,(.L_x_29 - _Z19matmul_tiled_kernelPKfS0_Pfiii)
        .other          _Z19matmul_tiled_kernelPKfS0_Pfiii,@"STO_CUDA_ENTRY STV_DEFAULT"
_Z19matmul_tiled_kernelPKfS0_Pfiii:
.text._Z19matmul_tiled_kernelPKfS0_Pfiii:
[----:B------:R-:W-:Y:S01]  /*0000*/  LDC R1, c[0x0][0x37c] ;  /* 0x0000df00ff017b82 */ /* 0x000fe20000000800 */
[----:B------:R-:W0:Y:S01]  /*0010*/  S2R R2, SR_CTAID.Y ;  /* 0x0000000000027919 */ /* 0x000e220000002600 */
[----:B------:R-:W1:Y:S01]  /*0020*/  LDCU UR10, c[0x0][0x39c] ;  /* 0x00007380ff0a77ac */ /* 0x000e620008000800 */
[----:B------:R-:W-:Y:S01]  /*0030*/  HFMA2 R21, -RZ, RZ, 0, 0 ;  /* 0x00000000ff157431 */ /* 0x000fe200000001ff */
[----:B------:R-:W0:Y:S01]  /*0040*/  S2R R0, SR_TID.Y ;  /* 0x0000000000007919 */ /* 0x000e220000002200 */
[----:B------:R-:W2:Y:S01]  /*0050*/  LDCU UR14, c[0x0][0x3a0] ;  /* 0x00007400ff0e77ac */ /* 0x000ea20008000800 */
[----:B------:R-:W3:Y:S01]  /*0060*/  S2R R4, SR_CTAID.X ;  /* 0x0000000000047919 */ /* 0x000ee20000002500 */
[----:B------:R-:W4:Y:S01]  /*0070*/  LDCU.64 UR8, c[0x0][0x358] ;  /* 0x00006b00ff0877ac */ /* 0x000f220008000a00 */
[----:B------:R-:W3:Y:S01]  /*0080*/  S2R R13, SR_TID.X ;  /* 0x00000000000d7919 */ /* 0x000ee20000002100 */
[----:B-1----:R-:W-:Y:S01]  /*0090*/  UISETP.GE.AND UP0, UPT, UR10, 0x1, UPT ;  /* 0x000000010a00788c */ /* 0x002fe2000bf06270 */
[----:B0-----:R-:W-:-:S02]  /*00a0*/  LEA R2, R2, R0, 0x4 ;  /* 0x0000000002027211 */ /* 0x001fc400078e20ff */
[----:B---3--:R-:W-:-:S06]  /*00b0*/  LEA R3, R4, R13, 0x4 ;  /* 0x0000000d04037211 */ /* 0x008fcc00078e20ff */
[----:B--2-4-:R-:W-:Y:S05]  /*00c0*/  BRA.U !UP0, `(.L_x_23) ;  /* 0x0000000508387547 */ /* 0x014fea000b800000 */
[----:B------:R-:W0:Y:S01]  /*00d0*/  S2UR UR7, SR_CgaCtaId ;  /* 0x00000000000779c3 */ /* 0x000e220000008800 */
[----:B------:R-:W1:Y:S01]  /*00e0*/  LDCU UR11, c[0x0][0x3a0] ;  /* 0x00007400ff0b77ac */ /* 0x000e620008000800 */
[----:B------:R-:W-:Y:S01]  /*00f0*/  MOV R21, RZ ;  /* 0x000000ff00157202 */ /* 0x000fe20000000f00 */
[----:B------:R-:W-:Y:S01]  /*0100*/  IMAD R12, R2, UR10, R13 ;  /* 0x0000000a020c7c24 */ /* 0x000fe2000f8e020d */
[----:B------:R-:W-:Y:S01]  /*0110*/  UMOV UR5, 0x400 ;  /* 0x0000040000057882 */ /* 0x000fe20000000000 */
[----:B------:R-:W-:-:S03]  /*0120*/  UIADD3 UR4, UPT, UPT, UR10, 0xf, URZ ;  /* 0x0000000f0a047890 */ /* 0x000fc6000fffe0ff */
[----:B------:R-:W2:Y:S01]  /*0130*/  LDC R14, c[0x0][0x3a0] ;  /* 0x0000e800ff0e7b82 */ /* 0x000ea20000000800 */
[----:B------:R-:W-:Y:S02]  /*0140*/  UIADD3 UR6, UPT, UPT, UR5, 0x400, URZ ;  /* 0x0000040005067890 */ /* 0x000fe4000fffe0ff */
[----:B------:R-:W-:Y:S01]  /*0150*/  USHF.R.U32.HI UR4, URZ, 0x4, UR4 ;  /* 0x00000004ff047899 */ /* 0x000fe20008011604 */
[----:B------:R-:W3:Y:S03]  /*0160*/  LDCU.64 UR12, c[0x0][0x398] ;  /* 0x00007300ff0c77ac */ /* 0x000ee60008000a00 */
[----:B------:R-:W-:Y:S01]  /*0170*/  UIADD3 UR4, UPT, UPT, -UR4, URZ, URZ ;  /* 0x000000ff04047290 */ /* 0x000fe2000fffe1ff */
[----:B-1----:R-:W-:Y:S01]  /*0180*/  IMAD R19, R0, UR11, R13 ;  /* 0x0000000b00137c24 */ /* 0x002fe2000f8e020d */
[----:B0-----:R-:W-:-:S04]  /*0190*/  ULEA UR5, UR7, UR5, 0x18 ;  /* 0x0000000507057291 */ /* 0x001fc8000f8ec0ff */
[----:B------:R-:W-:Y:S01]  /*01a0*/  LEA R19, R4, R19, 0x4 ;  /* 0x0000001304137211 */ /* 0x000fe200078e20ff */
[----:B------:R-:W-:Y:S01]  /*01b0*/  ULEA UR6, UR7, UR6, 0x18 ;  /* 0x0000000607067291 */ /* 0x000fe2000f8ec0ff */
[----:B------:R-:W-:-:S05]  /*01c0*/  LEA R16, R0, UR5, 0x6 ;  /* 0x0000000500107c11 */ /* 0x000fca000f8e30ff */
[C---:B------:R-:W-:Y:S02]  /*01d0*/  LEA R17, R13.reuse, UR6, 0x2 ;  /* 0x000000060d117c11 */ /* 0x040fe4000f8e10ff */
[----:B------:R-:W-:Y:S02]  /*01e0*/  LEA R18, R13, R16, 0x2 ;  /* 0x000000100d127211 */ /* 0x000fe400078e10ff */
[----:B---3--:R-:W-:-:S07]  /*01f0*/  LEA R15, R0, R17, 0x6 ;  /* 0x00000011000f7211 */ /* 0x008fce00078e30ff */
.L_x_24:
[----:B------:R-:W-:Y:S01]  /*0200*/  ISETP.GE.U32.AND P1, PT, R13, UR13, PT ;  /* 0x0000000d0d007c0c */ /* 0x000fe2000bf26070 */
[----:B------:R-:W-:Y:S01]  /*0210*/  HFMA2 R22, -RZ, RZ, 0, 0 ;  /* 0x00000000ff167431 */ /* 0x000fe200000001ff */
[----:B------:R-:W-:Y:S02]  /*0220*/  ISETP.GE.U32.AND P0, PT, R0, UR13, PT ;  /* 0x0000000d00007c0c */ /* 0x000fe4000bf06070 */
[----:B------:R-:W-:Y:S02]  /*0230*/  ISETP.GE.OR P1, PT, R2, UR12, P1 ;  /* 0x0000000c02007c0c */ /* 0x000fe40008f26670 */
[----:B--2---:R-:W-:Y:S02]  /*0240*/  ISETP.GE.OR P0, PT, R3, R14, P0 ;  /* 0x0000000e0300720c */ /* 0x004fe40000706670 */
[----:B------:R-:W-:-:S09]  /*0250*/  MOV R29, RZ ;  /* 0x000000ff001d7202 */ /* 0x000fd20000000f00 */
[----:B------:R-:W0:Y:S08]  /*0260*/  @!P1 LDC.64 R6, c[0x0][0x380] ;  /* 0x0000e000ff069b82 */ /* 0x000e300000000a00 */
[----:B------:R-:W1:Y:S01]  /*0270*/  @!P0 LDC.64 R4, c[0x0][0x388] ;  /* 0x0000e200ff048b82 */ /* 0x000e620000000a00 */
[----:B0-----:R-:W-:-:S05]  /*0280*/  @!P1 IMAD.WIDE.U32 R6, R12, 0x4, R6 ;  /* 0x000000040c069825 */ /* 0x001fca00078e0006 */
[----:B------:R-:W2:Y:S01]  /*0290*/  @!P1 LDG.E R29, desc[UR8][R6.64] ;  /* 0x00000008061d9981 */ /* 0x000ea2000c1e1900 */
[----:B-1----:R-:W-:-:S05]  /*02a0*/  @!P0 IMAD.WIDE.U32 R24, R19, 0x4, R4 ;  /* 0x0000000413188825 */ /* 0x002fca00078e0004 */
[----:B------:R-:W3:Y:S01]  /*02b0*/  @!P0 LDG.E R22, desc[UR8][R24.64] ;  /* 0x0000000818168981 */ /* 0x000ee2000c1e1900 */
[----:B------:R-:W-:-:S04]  /*02c0*/  UIADD3 UR4, UPT, UPT, UR4, 0x1, URZ ;  /* 0x0000000104047890 */ /* 0x000fc8000fffe0ff */
[----:B------:R-:W-:Y:S01]  /*02d0*/  UISETP.NE.AND UP0, UPT, UR4, URZ, UPT ;  /* 0x000000ff0400728c */ /* 0x000fe2000bf05270 */
[----:B------:R-:W-:Y:S02]  /*02e0*/  IADD3 R0, PT, PT, R0, 0x10, RZ ;  /* 0x0000001000007810 */ /* 0x000fe40007ffe0ff */
[----:B------:R-:W-:Y:S02]  /*02f0*/  IADD3 R13, PT, PT, R13, 0x10, RZ ;  /* 0x000000100d0d7810 */ /* 0x000fe40007ffe0ff */
[----:B------:R-:W-:Y:S02]  /*0300*/  IADD3 R12, PT, PT, R12, 0x10, RZ ;  /* 0x000000100c0c7810 */ /* 0x000fe40007ffe0ff */
[----:B------:R-:W-:Y:S01]  /*0310*/  LEA R19, R14, R19, 0x4 ;  /* 0x000000130e137211 */ /* 0x000fe200078e20ff */
[----:B--2---:R-:W-:Y:S04]  /*0320*/  STS [R18], R29 ;  /* 0x0000001d12007388 */ /* 0x004fe80000000800 */
[----:B---3--:R-:W-:Y:S01]  /*0330*/  STS [R15], R22 ;  /* 0x000000160f007388 */ /* 0x008fe20000000800 */
[----:B------:R-:W-:Y:S06]  /*0340*/  BAR.SYNC.DEFER_BLOCKING 0x0 ;  /* 0x0000000000007b1d */ /* 0x000fec0000010000 */
[----:B------:R-:W-:Y:S04]  /*0350*/  LDS R28, [R17] ;  /* 0x00000000111c7984 */ /* 0x000fe80000000800 */
[----:B------:R-:W0:Y:S04]  /*0360*/  LDS.128 R8, [R16] ;  /* 0x0000000010087984 */ /* 0x000e280000000c00 */
[----:B------:R-:W1:Y:S04]  /*0370*/  LDS R29, [R17+0x40] ;  /* 0x00004000111d7984 */ /* 0x000e680000000800 */
[----:B------:R-:W2:Y:S04]  /*0380*/  LDS R27, [R17+0x80] ;  /* 0x00008000111b7984 */ /* 0x000ea80000000800 */
[----:B------:R-:W3:Y:S04]  /*0390*/  LDS R26, [R17+0xc0] ;  /* 0x0000c000111a7984 */ /* 0x000ee80000000800 */
[----:B------:R-:W-:Y:S04]  /*03a0*/  LDS R23, [R17+0x100] ;  /* 0x0001000011177984 */ /* 0x000fe80000000800 */
[----:B------:R-:W4:Y:S04]  /*03b0*/  LDS.128 R4, [R16+0x10] ;  /* 0x0000100010047984 */ /* 0x000f280000000c00 */
[----:B------:R-:W5:Y:S04]  /*03c0*/  LDS R20, [R17+0x140] ;  /* 0x0001400011147984 */ /* 0x000f680000000800 */
[----:B------:R-:W5:Y:S04]  /*03d0*/  LDS R25, [R17+0x180] ;  /* 0x0001800011197984 */ /* 0x000f680000000800 */
[----:B------:R-:W5:Y:S04]  /*03e0*/  LDS R22, [R17+0x1c0] ;  /* 0x0001c00011167984 */ /* 0x000f680000000800 */
[----:B------:R-:W-:Y:S01]  /*03f0*/  LDS R24, [R17+0x240] ;  /* 0x0002400011187984 */ /* 0x000fe20000000800 */
[----:B0-----:R-:W-:-:S03]  /*0400*/  FFMA R8, R8, R28, R21 ;  /* 0x0000001c08087223 */ /* 0x001fc60000000015 */
[----:B------:R-:W-:Y:S01]  /*0410*/  LDS R21, [R17+0x200] ;  /* 0x0002000011157984 */ /* 0x000fe20000000800 */
[----:B-1----:R-:W-:-:S04]  /*0420*/  FFMA R8, R29, R9, R8 ;  /* 0x000000091d087223 */ /* 0x002fc80000000008 */
[----:B--2---:R-:W-:-:S04]  /*0430*/  FFMA R27, R27, R10, R8 ;  /* 0x0000000a1b1b7223 */ /* 0x004fc80000000008 */
[----:B---3--:R-:W-:Y:S02]  /*0440*/  FFMA R27, R26, R11, R27 ;  /* 0x0000000b1a1b7223 */ /* 0x008fe4000000001b */
[----:B------:R-:W0:Y:S02]  /*0450*/  LDS.128 R8, [R16+0x20] ;  /* 0x0000200010087984 */ /* 0x000e240000000c00 */
[----:B----4-:R-:W-:-:S04]  /*0460*/  FFMA R23, R4, R23, R27 ;  /* 0x0000001704177223 */ /* 0x010fc8000000001b */
[----:B-----5:R-:W-:Y:S02]  /*0470*/  FFMA R20, R20, R5, R23 ;  /* 0x0000000514147223 */ /* 0x020fe40000000017 */
[----:B------:R-:W1:Y:S02]  /*0480*/  LDS R23, [R17+0x280] ;  /* 0x0002800011177984 */ /* 0x000e640000000800 */
[----:B------:R-:W-:Y:S02]  /*0490*/  FFMA R25, R25, R6, R20 ;  /* 0x0000000619197223 */ /* 0x000fe40000000014 */
[----:B------:R-:W2:Y:S02]  /*04a0*/  LDS R20, [R17+0x2c0] ;  /* 0x0002c00011147984 */ /* 0x000ea40000000800 */
[----:B------:R-:W-:Y:S02]  /*04b0*/  FFMA R27, R22, R7, R25 ;  /* 0x00000007161b7223 */ /* 0x000fe40000000019 */
[----:B------:R-:W-:Y:S04]  /*04c0*/  LDS R25, [R17+0x300] ;  /* 0x0003000011197984 */ /* 0x000fe80000000800 */
[----:B------:R-:W3:Y:S04]  /*04d0*/  LDS.128 R4, [R16+0x30] ;  /* 0x0000300010047984 */ /* 0x000ee80000000c00 */
[----:B------:R-:W4:Y:S01]  /*04e0*/  LDS R22, [R17+0x340] ;  /* 0x0003400011167984 */ /* 0x000f220000000800 */
[----:B0-----:R-:W-:-:S03]  /*04f0*/  FFMA R27, R8, R21, R27 ;  /* 0x00000015081b7223 */ /* 0x001fc6000000001b */
[----:B------:R-:W0:Y:S04]  /*0500*/  LDS R21, [R17+0x380] ;  /* 0x0003800011157984 */ /* 0x000e280000000800 */
[----:B------:R-:W5:Y:S01]  /*0510*/  LDS R8, [R17+0x3c0] ;  /* 0x0003c00011087984 */ /* 0x000f620000000800 */
[----:B------:R-:W-:-:S04]  /*0520*/  FFMA R24, R24, R9, R27 ;  /* 0x0000000918187223 */ /* 0x000fc8000000001b */
[----:B-1----:R-:W-:-:S04]  /*0530*/  FFMA R23, R23, R10, R24 ;  /* 0x0000000a17177223 */ /* 0x002fc80000000018 */
[----:B--2---:R-:W-:-:S04]  /*0540*/  FFMA R11, R20, R11, R23 ;  /* 0x0000000b140b7223 */ /* 0x004fc80000000017 */
[----:B---3--:R-:W-:-:S04]  /*0550*/  FFMA R11, R4, R25, R11 ;  /* 0x00000019040b7223 */ /* 0x008fc8000000000b */
[----:B----4-:R-:W-:-:S04]  /*0560*/  FFMA R22, R22, R5, R11 ;  /* 0x0000000516167223 */ /* 0x010fc8000000000b */
[----:B0-----:R-:W-:-:S04]  /*0570*/  FFMA R21, R21, R6, R22 ;  /* 0x0000000615157223 */ /* 0x001fc80000000016 */
[----:B-----5:R-:W-:Y:S01]  /*0580*/  FFMA R21, R8, R7, R21 ;  /* 0x0000000708157223 */ /* 0x020fe20000000015 */
[----:B------:R-:W-:Y:S06]  /*0590*/  BAR.SYNC.DEFER_BLOCKING 0x0 ;  /* 0x0000000000007b1d */ /* 0x000fec0000010000 */
[----:B------:R-:W-:Y:S05]  /*05a0*/  BRA.U UP0, `(.L_x_24) ;  /* 0xfffffffd00147547 */ /* 0x000fea000b83ffff */
.L_x_23:
[----:B------:R-:W0:Y:S01]  /*05b0*/  LDCU UR4, c[0x0][0x398] ;  /* 0x00007300ff0477ac */ /* 0x000e220008000800 */
[----:B------:R-:W-:-:S04]  /*05c0*/  ISETP.GE.AND P0, PT, R3, UR14, PT ;  /* 0x0000000e03007c0c */ /* 0x000fc8000bf06270 */
[----:B0-----:R-:W-:-:S13]  /*05d0*/  ISETP.GE.OR P0, PT, R2, UR4, P0 ;  /* 0x0000000402007c0c */ /* 0x001fda0008706670 */
[----:B------:R-:W-:Y:S05]  /*05e0*/  @P0 EXIT ;  /* 0x000000000000094d */ /* 0x000fea0003800000 */
[----:B------:R-:W0:Y:S01]  /*05f0*/  LDC.64 R4, c[0x0][0x390] ;  /* 0x0000e400ff047b82 */ /* 0x000e220000000a00 */
[----:B------:R-:W-:-:S04]  /*0600*/  IMAD R3, R2, UR14, R3 ;  /* 0x0000000e02037c24 */ /* 0x000fc8000f8e0203 */
[----:B0-----:R-:W-:-:S05]  /*0610*/  IMAD.WIDE R2, R3, 0x4, R4 ;  /* 0x0000000403027825 */ /* 0x001fca00078e0204 */
[----:B------:R-:W-:Y:S01]  /*0620*/  STG.E desc[UR8][R2.64], R21 ;  /* 0x0000001502007986 */ /* 0x000fe2000c101908 */
[----:B------:R-:W-:Y:S05]  /*0630*/  EXIT ;  /* 0x000000000000794d */ /* 0x000fea0003800000 */
.L_x_25:
        /* <DEDUP_REMOVED lines=12> */
.L_x_29:


//--------------------- .nv.shared.reserved.0     --------------------------
	.section	.nv.shared.reserved.0,"aw",@nobits
	.weak		__nv_reservedSMEM_offset_0_alias
	.size		__nv_reservedSMEM_offset_0_alias, 0, 64
	.other		__nv_reservedSMEM_offset_0_alias,@"STO_CUDA_RESERVED_SHARED STV_DEFAULT"
__nv_reservedSMEM_offset_0_alias:
	.zero		0
	.zero		64


//--------------------- .nv.shared._Z25max_reduction_top2_kernelPKfPiPfii --------------------------
	.section	.nv.shared._Z25max_reduction_top2_kernelPKfPiPfii,"aw",@nobits
	.sectionflags	@""
	.align	4
.nv.shared._Z25max_reduction_top2_kernelPKfPiPfii:
	.zero		1280


//--------------------- .nv.shared._Z19matmul_tiled_kernelPKfS0_Pfiii --------------------------
	.section	.nv.shared._Z19matmul_tiled_kernelPKfS0_Pfiii,"aw",@nobits
	.sectionflags	@""
	.align	4
.nv.shared._Z19matmul_tiled_kernelPKfS0_Pfiii:
	.zero		3072


//--------------------- .nv.constant0._Z29combine_expert_outputs_kernelPKfPKiS0_Pfiii --------------------------
	.section	.nv.constant0._Z29combine_expert_outputs_kernelPKfPKiS0_Pfiii,"a",@progbits
	.sectionflags	@""
	.align	4
.nv.constant0._Z29combine_expert_outputs_kernelPKfPKiS0_Pfiii:
	.zero		940


//--------------------- .nv.constant0._Z25max_reduction_top2_kernelPKfPiPfii --------------------------
	.section	.nv.constant0._Z25max_reduction_top2_kernelPKfPiPfii,"a",@progbits
	.sectionflags	@""
	.align	4
.nv.constant0._Z25max_reduction_top2_kernelPKfPiPfii:
	.zero		928


//--------------------- .nv.constant0._Z19matmul_tiled_kernelPKfS0_Pfiii --------------------------
	.section	.nv.constant0._Z19matmul_tiled_kernelPKfS0_Pfiii,"a",@progbits
	.sectionflags	@""
	.align	4
.nv.constant0._Z19matmul_tiled_kernelPKfS0_Pfiii:
	.zero		932


//--------------------- SYMBOLS --------------------------

	.type		.nv.reservedSmem.offset0,@object
	.size		.nv.reservedSmem.offset0,0x4
	.type		.nv.reservedSmem.cap,@object
	.size		.nv.reservedSmem.cap,0x4
